//
// Generated by NVIDIA NVVM Compiler
//
// Compiler Build ID: CL-36424714
// Cuda compilation tools, release 13.0, V13.0.88
// Based on NVVM 20.0.0
//

.version 9.0
.target sm_100
.address_size 64

	// .globl	_Z8rgb2grayPfS_iii
.func  (.param .b64 func_retval0) __internal_accurate_pow
(
	.param .b64 __internal_accurate_pow_param_0,
	.param .b64 __internal_accurate_pow_param_1
)
;

.visible .entry _Z8rgb2grayPfS_iii(
	.param .u64 .ptr .align 1 _Z8rgb2grayPfS_iii_param_0,
	.param .u64 .ptr .align 1 _Z8rgb2grayPfS_iii_param_1,
	.param .u32 _Z8rgb2grayPfS_iii_param_2,
	.param .u32 _Z8rgb2grayPfS_iii_param_3,
	.param .u32 _Z8rgb2grayPfS_iii_param_4
)
{
	.reg .pred 	%p<16>;
	.reg .b32 	%r<25>;
	.reg .b32 	%f<6>;
	.reg .b64 	%rd<9>;
	.reg .b64 	%fd<24>;

	ld.param.u64 	%rd1, [_Z8rgb2grayPfS_iii_param_0];
	ld.param.u64 	%rd2, [_Z8rgb2grayPfS_iii_param_1];
	ld.param.u32 	%r4, [_Z8rgb2grayPfS_iii_param_2];
	ld.param.u32 	%r5, [_Z8rgb2grayPfS_iii_param_3];
	ld.param.u32 	%r3, [_Z8rgb2grayPfS_iii_param_4];
	mov.u32 	%r6, %ctaid.x;
	mov.u32 	%r7, %ntid.x;
	mov.u32 	%r8, %tid.x;
	mad.lo.s32 	%r9, %r6, %r7, %r8;
	mov.u32 	%r10, %ctaid.y;
	mov.u32 	%r11, %ntid.y;
	mov.u32 	%r12, %tid.y;
	mad.lo.s32 	%r13, %r10, %r11, %r12;
	mad.lo.s32 	%r1, %r4, %r13, %r9;
	setp.ge.s32 	%p1, %r13, %r5;
	setp.ge.s32 	%p2, %r9, %r4;
	or.pred  	%p3, %p2, %p1;
	@%p3 bra 	$L__BB0_10;
	cvta.to.global.u64 	%rd3, %rd1;
	mul.lo.s32 	%r14, %r3, %r1;
	mul.wide.s32 	%rd4, %r14, 4;
	add.s64 	%rd5, %rd3, %rd4;
	ld.global.f32 	%f2, [%rd5];
	cvt.f64.f32 	%fd10, %f2;
	ld.global.f32 	%f3, [%rd5+4];
	cvt.f64.f32 	%fd11, %f3;
	mul.f64 	%fd12, %fd11, 0d3FE6E2EB1C432CA5;
	fma.rn.f64 	%fd13, %fd10, 0d3FCB367A0F9096BC, %fd12;
	ld.global.f32 	%f4, [%rd5+8];
	cvt.f64.f32 	%fd14, %f4;
	fma.rn.f64 	%fd15, %fd14, 0d3FB27BB2FEC56D5D, %fd13;
	cvt.rn.f32.f64 	%f1, %fd15;
	cvt.f64.f32 	%fd1, %f1;
	setp.gtu.f64 	%p4, %fd1, 0d3F69A5C37387B719;
	@%p4 bra 	$L__BB0_3;
	mul.f64 	%fd23, %fd1, 0d4029D70A3D70A3D7;
	bra.uni 	$L__BB0_9;
$L__BB0_3:
	{
	.reg .b32 %temp; 
	mov.b64 	{%temp, %r2}, %fd1;
	}
	abs.f64 	%fd3, %fd1;
	setp.lt.s32 	%p5, %r2, 0;
	{ // callseq 0, 0
	.param .b64 param0;
	st.param.f64 	[param0], %fd3;
	.param .b64 param1;
	st.param.f64 	[param1], 0d3FDAAAAAAAAAAAAB;
	.param .b64 retval0;
	call.uni (retval0), 
	__internal_accurate_pow, 
	(
	param0, 
	param1
	);
	ld.param.f64 	%fd16, [retval0];
	} // callseq 0
	selp.f64 	%fd22, 0dFFF8000000000000, %fd16, %p5;
	add.f64 	%fd18, %fd1, 0d3FDAAAAAAAAAAAAB;
	{
	.reg .b32 %temp; 
	mov.b64 	{%temp, %r15}, %fd18;
	}
	and.b32  	%r16, %r15, 2146435072;
	setp.ne.s32 	%p6, %r16, 2146435072;
	@%p6 bra 	$L__BB0_8;
	setp.num.f32 	%p7, %f1, %f1;
	@%p7 bra 	$L__BB0_6;
	mov.f64 	%fd20, 0d3FDAAAAAAAAAAAAB;
	add.rn.f64 	%fd22, %fd1, %fd20;
	bra.uni 	$L__BB0_8;
$L__BB0_6:
	setp.neu.f64 	%p8, %fd3, 0d7FF0000000000000;
	@%p8 bra 	$L__BB0_8;
	mov.f64 	%fd19, 0d3FDAAAAAAAAAAAAB;
	{
	.reg .b32 %temp; 
	mov.b64 	{%temp, %r17}, %fd19;
	}
	setp.lt.s32 	%p9, %r2, 0;
	and.b32  	%r18, %r17, 2146435072;
	setp.eq.s32 	%p10, %r18, 1127219200;
	setp.lt.s32 	%p11, %r17, 0;
	selp.b32 	%r19, 0, 2146435072, %p11;
	and.b32  	%r20, %r17, 2147483647;
	setp.ne.s32 	%p12, %r20, 1071644672;
	and.pred  	%p13, %p10, %p12;
	or.b32  	%r21, %r19, -2147483648;
	selp.b32 	%r22, %r21, %r19, %p13;
	selp.b32 	%r23, %r22, %r19, %p9;
	mov.b32 	%r24, 0;
	mov.b64 	%fd22, {%r24, %r23};
$L__BB0_8:
	setp.eq.f32 	%p15, %f1, 0f3F800000;
	fma.rn.f64 	%fd21, %fd22, 0d3FF0E147AE147AE1, 0dBFAC28F5C28F5C29;
	selp.f64 	%fd23, 0d3FEFFFFFFFFFFFFF, %fd21, %p15;
$L__BB0_9:
	cvt.rn.f32.f64 	%f5, %fd23;
	cvta.to.global.u64 	%rd6, %rd2;
	mul.wide.s32 	%rd7, %r1, 4;
	add.s64 	%rd8, %rd6, %rd7;
	st.global.f32 	[%rd8], %f5;
$L__BB0_10:
	ret;

}
	// .globl	_Z18calculate_gradientPfS_iiib
.visible .entry _Z18calculate_gradientPfS_iiib(
	.param .u64 .ptr .align 1 _Z18calculate_gradientPfS_iiib_param_0,
	.param .u64 .ptr .align 1 _Z18calculate_gradientPfS_iiib_param_1,
	.param .u32 _Z18calculate_gradientPfS_iiib_param_2,
	.param .u32 _Z18calculate_gradientPfS_iiib_param_3,
	.param .u32 _Z18calculate_gradientPfS_iiib_param_4,
	.param .u8 _Z18calculate_gradientPfS_iiib_param_5
)
{
	.reg .pred 	%p<21>;
	.reg .b16 	%rs<2>;
	.reg .b32 	%r<17>;
	.reg .b32 	%f<15>;
	.reg .b64 	%rd<15>;

	ld.param.u64 	%rd3, [_Z18calculate_gradientPfS_iiib_param_0];
	ld.param.u64 	%rd4, [_Z18calculate_gradientPfS_iiib_param_1];
	ld.param.u32 	%r7, [_Z18calculate_gradientPfS_iiib_param_2];
	ld.param.u32 	%r8, [_Z18calculate_gradientPfS_iiib_param_3];
	ld.param.s8 	%rs1, [_Z18calculate_gradientPfS_iiib_param_5];
	cvta.to.global.u64 	%rd1, %rd4;
	cvta.to.global.u64 	%rd2, %rd3;
	mov.u32 	%r9, %ctaid.x;
	mov.u32 	%r10, %ntid.x;
	mov.u32 	%r11, %tid.x;
	mad.lo.s32 	%r1, %r9, %r10, %r11;
	mov.u32 	%r12, %ctaid.y;
	mov.u32 	%r13, %ntid.y;
	mov.u32 	%r14, %tid.y;
	mad.lo.s32 	%r2, %r12, %r13, %r14;
	mul.lo.s32 	%r3, %r7, %r2;
	add.s32 	%r4, %r3, %r1;
	setp.ge.s32 	%p1, %r2, %r8;
	setp.ge.s32 	%p2, %r1, %r7;
	or.pred  	%p3, %p2, %p1;
	@%p3 bra 	$L__BB1_6;
	setp.eq.s32 	%p4, %r2, 1;
	add.s32 	%r5, %r8, -1;
	setp.eq.s32 	%p5, %r2, %r5;
	or.pred  	%p6, %p4, %p5;
	setp.eq.s32 	%p7, %r1, 1;
	or.pred  	%p8, %p7, %p6;
	add.s32 	%r6, %r7, -1;
	setp.eq.s32 	%p9, %r1, %r6;
	or.pred  	%p10, %p8, %p9;
	@%p10 bra 	$L__BB1_6;
	setp.eq.s16 	%p11, %rs1, 0;
	setp.lt.s32 	%p12, %r1, 2;
	or.pred  	%p13, %p12, %p11;
	setp.ge.s32 	%p14, %r1, %r6;
	or.pred  	%p15, %p13, %p14;
	@%p15 bra 	$L__BB1_4;
	mul.wide.s32 	%rd12, %r4, 4;
	add.s64 	%rd13, %rd2, %rd12;
	ld.global.f32 	%f8, [%rd13+-4];
	mov.f32 	%f9, 0f00000000;
	sub.f32 	%f10, %f9, %f8;
	ld.global.f32 	%f11, [%rd13];
	fma.rn.f32 	%f12, %f11, 0f00000000, %f10;
	ld.global.f32 	%f13, [%rd13+4];
	add.f32 	%f14, %f13, %f12;
	add.s64 	%rd14, %rd1, %rd12;
	st.global.f32 	[%rd14], %f14;
	bra.uni 	$L__BB1_6;
$L__BB1_4:
	setp.ne.s16 	%p16, %rs1, 0;
	setp.lt.u32 	%p17, %r2, 2;
	or.pred  	%p18, %p16, %p17;
	setp.ge.u32 	%p19, %r2, %r5;
	or.pred  	%p20, %p18, %p19;
	@%p20 bra 	$L__BB1_6;
	sub.s32 	%r15, %r3, %r7;
	add.s32 	%r16, %r15, %r1;
	mul.wide.s32 	%rd5, %r16, 4;
	add.s64 	%rd6, %rd2, %rd5;
	ld.global.f32 	%f1, [%rd6];
	mov.f32 	%f2, 0f00000000;
	sub.f32 	%f3, %f2, %f1;
	mul.wide.s32 	%rd7, %r7, 4;
	add.s64 	%rd8, %rd6, %rd7;
	ld.global.f32 	%f4, [%rd8];
	fma.rn.f32 	%f5, %f4, 0f00000000, %f3;
	add.s64 	%rd9, %rd8, %rd7;
	ld.global.f32 	%f6, [%rd9];
	add.f32 	%f7, %f6, %f5;
	mul.wide.s32 	%rd10, %r4, 4;
	add.s64 	%rd11, %rd1, %rd10;
	st.global.f32 	[%rd11], %f7;
$L__BB1_6:
	ret;

}
	// .globl	_Z18gradient_directionPfS_S_iii
.visible .entry _Z18gradient_directionPfS_S_iii(
	.param .u64 .ptr .align 1 _Z18gradient_directionPfS_S_iii_param_0,
	.param .u64 .ptr .align 1 _Z18gradient_directionPfS_S_iii_param_1,
	.param .u64 .ptr .align 1 _Z18gradient_directionPfS_S_iii_param_2,
	.param .u32 _Z18gradient_directionPfS_S_iii_param_3,
	.param .u32 _Z18gradient_directionPfS_S_iii_param_4,
	.param .u32 _Z18gradient_directionPfS_S_iii_param_5
)
{
	.reg .pred 	%p<28>;
	.reg .b32 	%r<28>;
	.reg .b32 	%f<45>;
	.reg .b64 	%rd<15>;
	.reg .b64 	%fd<38>;

	ld.param.u64 	%rd1, [_Z18gradient_directionPfS_S_iii_param_0];
	ld.param.u64 	%rd2, [_Z18gradient_directionPfS_S_iii_param_1];
	ld.param.u64 	%rd3, [_Z18gradient_directionPfS_S_iii_param_2];
	ld.param.u32 	%r12, [_Z18gradient_directionPfS_S_iii_param_3];
	ld.param.u32 	%r13, [_Z18gradient_directionPfS_S_iii_param_4];
	mov.u32 	%r14, %ctaid.x;
	mov.u32 	%r15, %ntid.x;
	mov.u32 	%r16, %tid.x;
	mad.lo.s32 	%r1, %r14, %r15, %r16;
	mov.u32 	%r17, %ctaid.y;
	mov.u32 	%r18, %ntid.y;
	mov.u32 	%r19, %tid.y;
	mad.lo.s32 	%r2, %r17, %r18, %r19;
	mad.lo.s32 	%r3, %r12, %r2, %r1;
	setp.ge.s32 	%p1, %r2, %r13;
	setp.ge.s32 	%p2, %r1, %r12;
	or.pred  	%p3, %p2, %p1;
	@%p3 bra 	$L__BB2_16;
	setp.eq.s32 	%p4, %r2, 1;
	add.s32 	%r20, %r13, -1;
	setp.eq.s32 	%p5, %r2, %r20;
	or.pred  	%p6, %p4, %p5;
	setp.eq.s32 	%p7, %r1, 1;
	or.pred  	%p8, %p7, %p6;
	add.s32 	%r21, %r12, -1;
	setp.eq.s32 	%p9, %r1, %r21;
	or.pred  	%p10, %p8, %p9;
	@%p10 bra 	$L__BB2_16;
	cvta.to.global.u64 	%rd4, %rd2;
	mul.wide.s32 	%rd5, %r3, 4;
	add.s64 	%rd6, %rd4, %rd5;
	ld.global.f32 	%f15, [%rd6];
	cvt.f64.f32 	%fd5, %f15;
	cvta.to.global.u64 	%rd7, %rd1;
	add.s64 	%rd8, %rd7, %rd5;
	ld.global.f32 	%f16, [%rd8];
	cvt.f64.f32 	%fd6, %f16;
	add.f64 	%fd7, %fd6, 0d3E45798EE2308C3A;
	div.rn.f64 	%fd1, %fd5, %fd7;
	abs.f64 	%fd2, %fd1;
	setp.leu.f64 	%p11, %fd2, 0d3FF0000000000000;
	mov.f64 	%fd37, %fd2;
	@%p11 bra 	$L__BB2_4;
	rcp.approx.ftz.f64 	%fd8, %fd2;
	neg.f64 	%fd9, %fd2;
	fma.rn.f64 	%fd10, %fd9, %fd8, 0d3FF0000000000000;
	fma.rn.f64 	%fd11, %fd10, %fd10, %fd10;
	fma.rn.f64 	%fd12, %fd11, %fd8, %fd8;
	setp.eq.f64 	%p12, %fd2, 0d7FF0000000000000;
	selp.f64 	%fd37, 0d0000000000000000, %fd12, %p12;
$L__BB2_4:
	setp.gt.f64 	%p13, %fd2, 0d3FF0000000000000;
	mul.f64 	%fd13, %fd37, %fd37;
	fma.rn.f64 	%fd14, %fd13, 0dBEF53E1D2A25FF7E, 0d3F2D3B63DBB65B49;
	fma.rn.f64 	%fd15, %fd14, %fd13, 0dBF5312788DDE082E;
	fma.rn.f64 	%fd16, %fd15, %fd13, 0d3F6F9690C8249315;
	fma.rn.f64 	%fd17, %fd16, %fd13, 0dBF82CF5AABC7CF0D;
	fma.rn.f64 	%fd18, %fd17, %fd13, 0d3F9162B0B2A3BFDE;
	fma.rn.f64 	%fd19, %fd18, %fd13, 0dBF9A7256FEB6FC6B;
	fma.rn.f64 	%fd20, %fd19, %fd13, 0d3FA171560CE4A489;
	fma.rn.f64 	%fd21, %fd20, %fd13, 0dBFA4F44D841450E4;
	fma.rn.f64 	%fd22, %fd21, %fd13, 0d3FA7EE3D3F36BB95;
	fma.rn.f64 	%fd23, %fd22, %fd13, 0dBFAAD32AE04A9FD1;
	fma.rn.f64 	%fd24, %fd23, %fd13, 0d3FAE17813D66954F;
	fma.rn.f64 	%fd25, %fd24, %fd13, 0dBFB11089CA9A5BCD;
	fma.rn.f64 	%fd26, %fd25, %fd13, 0d3FB3B12B2DB51738;
	fma.rn.f64 	%fd27, %fd26, %fd13, 0dBFB745D022F8DC5C;
	fma.rn.f64 	%fd28, %fd27, %fd13, 0d3FBC71C709DFE927;
	fma.rn.f64 	%fd29, %fd28, %fd13, 0dBFC2492491FA1744;
	fma.rn.f64 	%fd30, %fd29, %fd13, 0d3FC99999999840D2;
	fma.rn.f64 	%fd31, %fd30, %fd13, 0dBFD555555555544C;
	mul.f64 	%fd32, %fd13, %fd31;
	fma.rn.f64 	%fd33, %fd32, %fd37, %fd37;
	mov.f64 	%fd34, 0d3FF921FB54442D18;
	sub.f64 	%fd35, %fd34, %fd33;
	selp.f64 	%fd36, %fd35, %fd33, %p13;
	cvt.rn.f32.f64 	%f17, %fd36;
	abs.f32 	%f18, %f17;
	neg.f32 	%f19, %f18;
	mov.b64 	%rd9, %fd1;
	shr.u64 	%rd10, %rd9, 63;
	and.b64  	%rd11, %rd10, 1;
	setp.eq.b64 	%p14, %rd11, 1;
	selp.f32 	%f20, %f19, %f18, %p14;
	mul.f32 	%f1, %f20, 0f42652EE0;
	abs.f32 	%f44, %f1;
	setp.lt.f32 	%p15, %f44, 0f43340000;
	@%p15 bra 	$L__BB2_15;
	setp.gtu.f32 	%p16, %f44, 0f4EB40000;
	@%p16 bra 	$L__BB2_12;
	mov.f32 	%f21, 0f43340000;
	div.approx.f32 	%f22, %f44, %f21;
	cvt.rzi.f32.f32 	%f42, %f22;
	fma.rn.f32 	%f4, %f42, 0fC3340000, %f44;
	mov.b32 	%r4, %f4;
	setp.lt.u32 	%p17, %r4, 1127481344;
	@%p17 bra 	$L__BB2_11;
	setp.lt.u32 	%p18, %r4, -2147483647;
	@%p18 bra 	$L__BB2_9;
	add.f32 	%f26, %f42, 0fBF800000;
	setp.lt.f32 	%p21, %f4, 0fC3340000;
	add.f32 	%f27, %f26, 0fBF800000;
	selp.f32 	%f42, %f27, %f26, %p21;
	bra.uni 	$L__BB2_11;
$L__BB2_9:
	add.f32 	%f42, %f42, 0f3F800000;
	setp.ltu.f32 	%p19, %f4, 0f43B40000;
	@%p19 bra 	$L__BB2_11;
	add.f32 	%f23, %f42, 0f3F800000;
	fma.rn.f32 	%f24, 0f43340000, 0fC0400000, %f4;
	setp.ge.f32 	%p20, %f24, 0f00000000;
	add.f32 	%f25, %f23, 0f3F800000;
	selp.f32 	%f42, %f25, %f23, %p20;
$L__BB2_11:
	fma.rn.f32 	%f44, %f42, 0fC3340000, %f44;
	bra.uni 	$L__BB2_15;
$L__BB2_12:
	mov.b32 	%r5, %f44;
	and.b32  	%r22, %r5, 8388607;
	or.b32  	%r26, %r22, 1065353216;
	mov.b32 	%f43, %r26;
	and.b32  	%r23, %r5, -8388608;
	add.s32 	%r27, %r23, -1124073472;
	setp.eq.s32 	%p22, %r27, 0;
	@%p22 bra 	$L__BB2_14;
$L__BB2_13:
	min.u32 	%r24, %r27, 192937984;
	add.s32 	%r25, %r26, %r24;
	mov.b32 	%f28, %r25;
	mul.f32 	%f29, %f28, 0f3F360B61;
	fma.rn.f32 	%f30, %f29, 0fBFB40000, %f28;
	fma.rn.f32 	%f31, %f30, 0f3F360B61, %f29;
	fma.rn.f32 	%f32, %f31, 0fBFB40000, %f28;
	mov.f32 	%f33, 0f3F360B61;
	fma.rz.f32 	%f34, %f32, %f33, %f31;
	cvt.rzi.f32.f32 	%f35, %f34;
	fma.rn.f32 	%f43, %f35, 0fBFB40000, %f28;
	sub.s32 	%r27, %r27, %r24;
	mov.b32 	%r26, %f43;
	setp.ne.s32 	%p23, %r27, 0;
	setp.ne.s32 	%p24, %r26, 0;
	and.pred  	%p25, %p23, %p24;
	@%p25 bra 	$L__BB2_13;
$L__BB2_14:
	setp.gt.u32 	%p26, %r5, 2139095039;
	selp.f32 	%f37, 0f7FFFFFFF, 0f4E800000, %p26;
	mul.f32 	%f38, %f43, 0f34000000;
	mul.f32 	%f44, %f37, %f38;
$L__BB2_15:
	abs.f32 	%f39, %f44;
	setp.nan.f32 	%p27, %f39, %f39;
	copysign.f32 	%f40, %f1, %f44;
	selp.f32 	%f41, %f44, %f40, %p27;
	cvta.to.global.u64 	%rd12, %rd3;
	add.s64 	%rd14, %rd12, %rd5;
	st.global.f32 	[%rd14], %f41;
$L__BB2_16:
	ret;

}
	// .globl	_Z18gradient_magnitudePfS_S_iii
.visible .entry _Z18gradient_magnitudePfS_S_iii(
	.param .u64 .ptr .align 1 _Z18gradient_magnitudePfS_S_iii_param_0,
	.param .u64 .ptr .align 1 _Z18gradient_magnitudePfS_S_iii_param_1,
	.param .u64 .ptr .align 1 _Z18gradient_magnitudePfS_S_iii_param_2,
	.param .u32 _Z18gradient_magnitudePfS_S_iii_param_3,
	.param .u32 _Z18gradient_magnitudePfS_S_iii_param_4,
	.param .u32 _Z18gradient_magnitudePfS_S_iii_param_5
)
{
	.reg .pred 	%p<37>;
	.reg .b32 	%r<48>;
	.reg .b32 	%f<9>;
	.reg .b64 	%rd<13>;
	.reg .b64 	%fd<34>;

	ld.param.u64 	%rd1, [_Z18gradient_magnitudePfS_S_iii_param_0];
	ld.param.u64 	%rd2, [_Z18gradient_magnitudePfS_S_iii_param_1];
	ld.param.u64 	%rd3, [_Z18gradient_magnitudePfS_S_iii_param_2];
	ld.param.u32 	%r8, [_Z18gradient_magnitudePfS_S_iii_param_3];
	ld.param.u32 	%r9, [_Z18gradient_magnitudePfS_S_iii_param_4];
	mov.u32 	%r10, %ctaid.x;
	mov.u32 	%r11, %ntid.x;
	mov.u32 	%r12, %tid.x;
	mad.lo.s32 	%r1, %r10, %r11, %r12;
	mov.u32 	%r13, %ctaid.y;
	mov.u32 	%r14, %ntid.y;
	mov.u32 	%r15, %tid.y;
	mad.lo.s32 	%r2, %r13, %r14, %r15;
	mad.lo.s32 	%r3, %r8, %r2, %r1;
	setp.ge.s32 	%p1, %r2, %r9;
	setp.ge.s32 	%p2, %r1, %r8;
	or.pred  	%p3, %p2, %p1;
	@%p3 bra 	$L__BB3_17;
	setp.eq.s32 	%p4, %r2, 1;
	add.s32 	%r16, %r9, -1;
	setp.eq.s32 	%p5, %r2, %r16;
	or.pred  	%p6, %p4, %p5;
	setp.eq.s32 	%p7, %r1, 1;
	or.pred  	%p8, %p7, %p6;
	add.s32 	%r17, %r8, -1;
	setp.eq.s32 	%p9, %r1, %r17;
	or.pred  	%p10, %p8, %p9;
	@%p10 bra 	$L__BB3_17;
	cvta.to.global.u64 	%rd4, %rd1;
	mul.wide.s32 	%rd5, %r3, 4;
	add.s64 	%rd6, %rd4, %rd5;
	ld.global.f32 	%f1, [%rd6];
	cvt.f64.f32 	%fd1, %f1;
	{
	.reg .b32 %temp; 
	mov.b64 	{%temp, %r4}, %fd1;
	}
	mov.f64 	%fd17, 0d4000000000000000;
	{
	.reg .b32 %temp; 
	mov.b64 	{%temp, %r18}, %fd17;
	}
	and.b32  	%r6, %r18, 2146435072;
	setp.eq.s32 	%p11, %r6, 1062207488;
	abs.f64 	%fd2, %fd1;
	{ // callseq 1, 0
	.param .b64 param0;
	st.param.f64 	[param0], %fd2;
	.param .b64 param1;
	st.param.f64 	[param1], 0d4000000000000000;
	.param .b64 retval0;
	call.uni (retval0), 
	__internal_accurate_pow, 
	(
	param0, 
	param1
	);
	ld.param.f64 	%fd18, [retval0];
	} // callseq 1
	setp.lt.s32 	%p12, %r4, 0;
	neg.f64 	%fd20, %fd18;
	selp.f64 	%fd21, %fd20, %fd18, %p11;
	selp.f64 	%fd31, %fd21, %fd18, %p12;
	setp.neu.f32 	%p13, %f1, 0f00000000;
	@%p13 bra 	$L__BB3_4;
	setp.eq.s32 	%p14, %r6, 1062207488;
	selp.b32 	%r19, %r4, 0, %p14;
	setp.lt.s32 	%p15, %r18, 0;
	or.b32  	%r20, %r19, 2146435072;
	selp.b32 	%r21, %r20, %r19, %p15;
	mov.b32 	%r22, 0;
	mov.b64 	%fd31, {%r22, %r21};
$L__BB3_4:
	add.f64 	%fd22, %fd1, 0d4000000000000000;
	{
	.reg .b32 %temp; 
	mov.b64 	{%temp, %r23}, %fd22;
	}
	and.b32  	%r24, %r23, 2146435072;
	setp.ne.s32 	%p16, %r24, 2146435072;
	@%p16 bra 	$L__BB3_9;
	setp.num.f32 	%p17, %f1, %f1;
	@%p17 bra 	$L__BB3_7;
	mov.f64 	%fd23, 0d4000000000000000;
	add.rn.f64 	%fd31, %fd1, %fd23;
	bra.uni 	$L__BB3_9;
$L__BB3_7:
	setp.neu.f64 	%p18, %fd2, 0d7FF0000000000000;
	@%p18 bra 	$L__BB3_9;
	setp.lt.s32 	%p19, %r4, 0;
	setp.eq.s32 	%p20, %r6, 1062207488;
	setp.lt.s32 	%p21, %r18, 0;
	selp.b32 	%r26, 0, 2146435072, %p21;
	and.b32  	%r27, %r18, 2147483647;
	setp.ne.s32 	%p22, %r27, 1071644672;
	or.b32  	%r28, %r26, -2147483648;
	selp.b32 	%r29, %r28, %r26, %p22;
	selp.b32 	%r30, %r29, %r26, %p20;
	selp.b32 	%r31, %r30, %r26, %p19;
	mov.b32 	%r32, 0;
	mov.b64 	%fd31, {%r32, %r31};
$L__BB3_9:
	setp.eq.s32 	%p23, %r6, 1062207488;
	setp.eq.f32 	%p24, %f1, 0f3F800000;
	cvt.rn.f32.f64 	%f4, %fd31;
	selp.f32 	%f2, 0f3F800000, %f4, %p24;
	cvta.to.global.u64 	%rd7, %rd2;
	add.s64 	%rd9, %rd7, %rd5;
	ld.global.f32 	%f3, [%rd9];
	cvt.f64.f32 	%fd9, %f3;
	{
	.reg .b32 %temp; 
	mov.b64 	{%temp, %r7}, %fd9;
	}
	abs.f64 	%fd10, %fd9;
	{ // callseq 2, 0
	.param .b64 param0;
	st.param.f64 	[param0], %fd10;
	.param .b64 param1;
	st.param.f64 	[param1], 0d4000000000000000;
	.param .b64 retval0;
	call.uni (retval0), 
	__internal_accurate_pow, 
	(
	param0, 
	param1
	);
	ld.param.f64 	%fd24, [retval0];
	} // callseq 2
	setp.lt.s32 	%p25, %r7, 0;
	neg.f64 	%fd26, %fd24;
	selp.f64 	%fd27, %fd26, %fd24, %p23;
	selp.f64 	%fd33, %fd27, %fd24, %p25;
	setp.neu.f32 	%p26, %f3, 0f00000000;
	@%p26 bra 	$L__BB3_11;
	setp.eq.s32 	%p27, %r6, 1062207488;
	selp.b32 	%r34, %r7, 0, %p27;
	setp.lt.s32 	%p28, %r18, 0;
	or.b32  	%r35, %r34, 2146435072;
	selp.b32 	%r36, %r35, %r34, %p28;
	mov.b32 	%r37, 0;
	mov.b64 	%fd33, {%r37, %r36};
$L__BB3_11:
	add.f64 	%fd28, %fd9, 0d4000000000000000;
	{
	.reg .b32 %temp; 
	mov.b64 	{%temp, %r38}, %fd28;
	}
	and.b32  	%r39, %r38, 2146435072;
	setp.ne.s32 	%p29, %r39, 2146435072;
	@%p29 bra 	$L__BB3_16;
	setp.num.f32 	%p30, %f3, %f3;
	@%p30 bra 	$L__BB3_14;
	mov.f64 	%fd29, 0d4000000000000000;
	add.rn.f64 	%fd33, %fd9, %fd29;
	bra.uni 	$L__BB3_16;
$L__BB3_14:
	setp.neu.f64 	%p31, %fd10, 0d7FF0000000000000;
	@%p31 bra 	$L__BB3_16;
	setp.lt.s32 	%p32, %r7, 0;
	setp.eq.s32 	%p33, %r6, 1062207488;
	setp.lt.s32 	%p34, %r18, 0;
	selp.b32 	%r41, 0, 2146435072, %p34;
	and.b32  	%r42, %r18, 2147483647;
	setp.ne.s32 	%p35, %r42, 1071644672;
	or.b32  	%r43, %r41, -2147483648;
	selp.b32 	%r44, %r43, %r41, %p35;
	selp.b32 	%r45, %r44, %r41, %p33;
	selp.b32 	%r46, %r45, %r41, %p32;
	mov.b32 	%r47, 0;
	mov.b64 	%fd33, {%r47, %r46};
$L__BB3_16:
	setp.eq.f32 	%p36, %f3, 0f3F800000;
	cvt.rn.f32.f64 	%f5, %fd33;
	selp.f32 	%f6, 0f3F800000, %f5, %p36;
	add.f32 	%f7, %f2, %f6;
	sqrt.rn.f32 	%f8, %f7;
	cvta.to.global.u64 	%rd10, %rd3;
	add.s64 	%rd12, %rd10, %rd5;
	st.global.f32 	[%rd12], %f8;
$L__BB3_17:
	ret;

}
	// .globl	_Z9histogramPfS_S_iii
.visible .entry _Z9histogramPfS_S_iii(
	.param .u64 .ptr .align 1 _Z9histogramPfS_S_iii_param_0,
	.param .u64 .ptr .align 1 _Z9histogramPfS_S_iii_param_1,
	.param .u64 .ptr .align 1 _Z9histogramPfS_S_iii_param_2,
	.param .u32 _Z9histogramPfS_S_iii_param_3,
	.param .u32 _Z9histogramPfS_S_iii_param_4,
	.param .u32 _Z9histogramPfS_S_iii_param_5
)
{
	.reg .pred 	%p<12>;
	.reg .b32 	%r<20>;
	.reg .b32 	%f<14>;
	.reg .b64 	%rd<11>;

	ld.param.u64 	%rd2, [_Z9histogramPfS_S_iii_param_0];
	ld.param.u64 	%rd3, [_Z9histogramPfS_S_iii_param_2];
	ld.param.u32 	%r8, [_Z9histogramPfS_S_iii_param_3];
	ld.param.u32 	%r9, [_Z9histogramPfS_S_iii_param_4];
	cvta.to.global.u64 	%rd1, %rd3;
	mov.u32 	%r10, %ctaid.x;
	mov.u32 	%r1, %ntid.x;
	mov.u32 	%r2, %tid.x;
	mad.lo.s32 	%r3, %r10, %r1, %r2;
	mov.u32 	%r11, %ctaid.y;
	mov.u32 	%r12, %ntid.y;
	mov.u32 	%r4, %tid.y;
	mad.lo.s32 	%r5, %r11, %r12, %r4;
	mad.lo.s32 	%r6, %r11, 9, %r10;
	setp.ge.s32 	%p1, %r5, %r9;
	setp.ge.s32 	%p2, %r3, %r8;
	or.pred  	%p3, %p2, %p1;
	@%p3 bra 	$L__BB4_5;
	setp.eq.s32 	%p4, %r5, 1;
	add.s32 	%r13, %r9, -1;
	setp.eq.s32 	%p5, %r5, %r13;
	or.pred  	%p6, %p4, %p5;
	setp.eq.s32 	%p7, %r3, 1;
	or.pred  	%p8, %p7, %p6;
	add.s32 	%r14, %r8, -1;
	setp.eq.s32 	%p9, %r3, %r14;
	or.pred  	%p10, %p8, %p9;
	@%p10 bra 	$L__BB4_5;
	mad.lo.s32 	%r7, %r1, %r4, %r2;
	mad.lo.s32 	%r15, %r8, %r5, %r3;
	cvta.to.global.u64 	%rd4, %rd2;
	mul.wide.s32 	%rd5, %r15, 4;
	add.s64 	%rd6, %rd4, %rd5;
	ld.global.f32 	%f3, [%rd6];
	abs.f32 	%f4, %f3;
	div.rn.f32 	%f1, %f4, 0f41A00000;
	cvt.rzi.s32.f32 	%r16, %f1;
	cvt.rn.f32.s32 	%f2, %r16;
	sub.f32 	%f5, %f1, %f2;
	abs.f32 	%f6, %f5;
	setp.leu.f32 	%p11, %f6, 0f00000000;
	@%p11 bra 	$L__BB4_4;
	add.s32 	%r17, %r6, %r7;
	mul.wide.s32 	%rd9, %r17, 4;
	add.s64 	%rd10, %rd1, %rd9;
	cvt.rmi.f32.f32 	%f8, %f1;
	cvt.rzi.s32.f32 	%r18, %f8;
	cvt.rn.f32.s32 	%f9, %r18;
	atom.global.add.f32 	%f10, [%rd10], %f9;
	cvt.rpi.f32.f32 	%f11, %f1;
	cvt.rzi.s32.f32 	%r19, %f11;
	cvt.rn.f32.s32 	%f12, %r19;
	atom.global.add.f32 	%f13, [%rd10], %f12;
	bra.uni 	$L__BB4_5;
$L__BB4_4:
	mul.wide.u32 	%rd7, %r7, 4;
	add.s64 	%rd8, %rd1, %rd7;
	atom.global.add.f32 	%f7, [%rd8], %f2;
$L__BB4_5:
	ret;

}
.func  (.param .b64 func_retval0) __internal_accurate_pow(
	.param .b64 __internal_accurate_pow_param_0,
	.param .b64 __internal_accurate_pow_param_1
)
{
	.reg .pred 	%p<8>;
	.reg .b32 	%r<49>;
	.reg .b32 	%f<3>;
	.reg .b64 	%fd<109>;

	ld.param.f64 	%fd10, [__internal_accurate_pow_param_0];
	ld.param.f64 	%fd11, [__internal_accurate_pow_param_1];
	{
	.reg .b32 %temp; 
	mov.b64 	{%temp, %r46}, %fd10;
	}
	{
	.reg .b32 %temp; 
	mov.b64 	{%r45, %temp}, %fd10;
	}
	shr.u32 	%r47, %r46, 20;
	setp.gt.u32 	%p1, %r46, 1048575;
	@%p1 bra 	$L__BB5_2;
	mul.f64 	%fd12, %fd10, 0d4350000000000000;
	{
	.reg .b32 %temp; 
	mov.b64 	{%temp, %r46}, %fd12;
	}
	{
	.reg .b32 %temp; 
	mov.b64 	{%r45, %temp}, %fd12;
	}
	shr.u32 	%r16, %r46, 20;
	add.s32 	%r47, %r16, -54;
$L__BB5_2:
	add.s32 	%r48, %r47, -1023;
	and.b32  	%r17, %r46, -2146435073;
	or.b32  	%r18, %r17, 1072693248;
	mov.b64 	%fd107, {%r45, %r18};
	setp.lt.u32 	%p2, %r18, 1073127583;
	@%p2 bra 	$L__BB5_4;
	{
	.reg .b32 %temp; 
	mov.b64 	{%r19, %temp}, %fd107;
	}
	{
	.reg .b32 %temp; 
	mov.b64 	{%temp, %r20}, %fd107;
	}
	add.s32 	%r21, %r20, -1048576;
	mov.b64 	%fd107, {%r19, %r21};
	add.s32 	%r48, %r47, -1022;
$L__BB5_4:
	add.f64 	%fd13, %fd107, 0dBFF0000000000000;
	add.f64 	%fd14, %fd107, 0d3FF0000000000000;
	rcp.approx.ftz.f64 	%fd15, %fd14;
	neg.f64 	%fd16, %fd14;
	fma.rn.f64 	%fd17, %fd16, %fd15, 0d3FF0000000000000;
	fma.rn.f64 	%fd18, %fd17, %fd17, %fd17;
	fma.rn.f64 	%fd19, %fd18, %fd15, %fd15;
	mul.f64 	%fd20, %fd13, %fd19;
	fma.rn.f64 	%fd21, %fd13, %fd19, %fd20;
	mul.f64 	%fd22, %fd21, %fd21;
	fma.rn.f64 	%fd23, %fd22, 0d3EB0F5FF7D2CAFE2, 0d3ED0F5D241AD3B5A;
	fma.rn.f64 	%fd24, %fd23, %fd22, 0d3EF3B20A75488A3F;
	fma.rn.f64 	%fd25, %fd24, %fd22, 0d3F1745CDE4FAECD5;
	fma.rn.f64 	%fd26, %fd25, %fd22, 0d3F3C71C7258A578B;
	fma.rn.f64 	%fd27, %fd26, %fd22, 0d3F6249249242B910;
	fma.rn.f64 	%fd28, %fd27, %fd22, 0d3F89999999999DFB;
	sub.f64 	%fd29, %fd13, %fd21;
	add.f64 	%fd30, %fd29, %fd29;
	neg.f64 	%fd31, %fd21;
	fma.rn.f64 	%fd32, %fd31, %fd13, %fd30;
	mul.f64 	%fd33, %fd19, %fd32;
	fma.rn.f64 	%fd34, %fd22, %fd28, 0d3FB5555555555555;
	mov.f64 	%fd35, 0d3FB5555555555555;
	sub.f64 	%fd36, %fd35, %fd34;
	fma.rn.f64 	%fd37, %fd22, %fd28, %fd36;
	add.f64 	%fd38, %fd37, 0dBC46A4CB00B9E7B0;
	add.f64 	%fd39, %fd34, %fd38;
	sub.f64 	%fd40, %fd34, %fd39;
	add.f64 	%fd41, %fd38, %fd40;
	mul.rn.f64 	%fd42, %fd21, %fd21;
	neg.f64 	%fd43, %fd42;
	fma.rn.f64 	%fd44, %fd21, %fd21, %fd43;
	{
	.reg .b32 %temp; 
	mov.b64 	{%r22, %temp}, %fd33;
	}
	{
	.reg .b32 %temp; 
	mov.b64 	{%temp, %r23}, %fd33;
	}
	add.s32 	%r24, %r23, 1048576;
	mov.b64 	%fd45, {%r22, %r24};
	fma.rn.f64 	%fd46, %fd21, %fd45, %fd44;
	mul.rn.f64 	%fd47, %fd42, %fd21;
	neg.f64 	%fd48, %fd47;
	fma.rn.f64 	%fd49, %fd42, %fd21, %fd48;
	fma.rn.f64 	%fd50, %fd42, %fd33, %fd49;
	fma.rn.f64 	%fd51, %fd46, %fd21, %fd50;
	mul.rn.f64 	%fd52, %fd39, %fd47;
	neg.f64 	%fd53, %fd52;
	fma.rn.f64 	%fd54, %fd39, %fd47, %fd53;
	fma.rn.f64 	%fd55, %fd39, %fd51, %fd54;
	fma.rn.f64 	%fd56, %fd41, %fd47, %fd55;
	add.f64 	%fd57, %fd52, %fd56;
	sub.f64 	%fd58, %fd52, %fd57;
	add.f64 	%fd59, %fd56, %fd58;
	add.f64 	%fd60, %fd21, %fd57;
	sub.f64 	%fd61, %fd21, %fd60;
	add.f64 	%fd62, %fd57, %fd61;
	add.f64 	%fd63, %fd59, %fd62;
	add.f64 	%fd64, %fd33, %fd63;
	add.f64 	%fd65, %fd60, %fd64;
	sub.f64 	%fd66, %fd60, %fd65;
	add.f64 	%fd67, %fd64, %fd66;
	xor.b32  	%r25, %r48, -2147483648;
	mov.b32 	%r26, 1127219200;
	mov.b64 	%fd68, {%r25, %r26};
	mov.b32 	%r27, -2147483648;
	mov.b64 	%fd69, {%r27, %r26};
	sub.f64 	%fd70, %fd68, %fd69;
	fma.rn.f64 	%fd71, %fd70, 0d3FE62E42FEFA39EF, %fd65;
	fma.rn.f64 	%fd72, %fd70, 0dBFE62E42FEFA39EF, %fd71;
	sub.f64 	%fd73, %fd72, %fd65;
	sub.f64 	%fd74, %fd67, %fd73;
	fma.rn.f64 	%fd75, %fd70, 0d3C7ABC9E3B39803F, %fd74;
	add.f64 	%fd76, %fd71, %fd75;
	sub.f64 	%fd77, %fd71, %fd76;
	add.f64 	%fd78, %fd75, %fd77;
	{
	.reg .b32 %temp; 
	mov.b64 	{%temp, %r28}, %fd11;
	}
	{
	.reg .b32 %temp; 
	mov.b64 	{%r29, %temp}, %fd11;
	}
	shl.b32 	%r30, %r28, 1;
	setp.gt.u32 	%p3, %r30, -33554433;
	and.b32  	%r31, %r28, -15728641;
	selp.b32 	%r32, %r31, %r28, %p3;
	mov.b64 	%fd79, {%r29, %r32};
	mul.rn.f64 	%fd80, %fd76, %fd79;
	neg.f64 	%fd81, %fd80;
	fma.rn.f64 	%fd82, %fd76, %fd79, %fd81;
	fma.rn.f64 	%fd83, %fd78, %fd79, %fd82;
	add.f64 	%fd4, %fd80, %fd83;
	sub.f64 	%fd84, %fd80, %fd4;
	add.f64 	%fd5, %fd83, %fd84;
	fma.rn.f64 	%fd85, %fd4, 0d3FF71547652B82FE, 0d4338000000000000;
	{
	.reg .b32 %temp; 
	mov.b64 	{%r13, %temp}, %fd85;
	}
	mov.f64 	%fd86, 0dC338000000000000;
	add.rn.f64 	%fd87, %fd85, %fd86;
	fma.rn.f64 	%fd88, %fd87, 0dBFE62E42FEFA39EF, %fd4;
	fma.rn.f64 	%fd89, %fd87, 0dBC7ABC9E3B39803F, %fd88;
	fma.rn.f64 	%fd90, %fd89, 0d3E5ADE1569CE2BDF, 0d3E928AF3FCA213EA;
	fma.rn.f64 	%fd91, %fd90, %fd89, 0d3EC71DEE62401315;
	fma.rn.f64 	%fd92, %fd91, %fd89, 0d3EFA01997C89EB71;
	fma.rn.f64 	%fd93, %fd92, %fd89, 0d3F2A01A014761F65;
	fma.rn.f64 	%fd94, %fd93, %fd89, 0d3F56C16C1852B7AF;
	fma.rn.f64 	%fd95, %fd94, %fd89, 0d3F81111111122322;
	fma.rn.f64 	%fd96, %fd95, %fd89, 0d3FA55555555502A1;
	fma.rn.f64 	%fd97, %fd96, %fd89, 0d3FC5555555555511;
	fma.rn.f64 	%fd98, %fd97, %fd89, 0d3FE000000000000B;
	fma.rn.f64 	%fd99, %fd98, %fd89, 0d3FF0000000000000;
	fma.rn.f64 	%fd100, %fd99, %fd89, 0d3FF0000000000000;
	{
	.reg .b32 %temp; 
	mov.b64 	{%r14, %temp}, %fd100;
	}
	{
	.reg .b32 %temp; 
	mov.b64 	{%temp, %r15}, %fd100;
	}
	shl.b32 	%r33, %r13, 20;
	add.s32 	%r34, %r33, %r15;
	mov.b64 	%fd108, {%r14, %r34};
	{
	.reg .b32 %temp; 
	mov.b64 	{%temp, %r35}, %fd4;
	}
	mov.b32 	%f2, %r35;
	abs.f32 	%f1, %f2;
	setp.lt.f32 	%p4, %f1, 0f4086232B;
	@%p4 bra 	$L__BB5_7;
	setp.lt.f64 	%p5, %fd4, 0d0000000000000000;
	add.f64 	%fd101, %fd4, 0d7FF0000000000000;
	selp.f64 	%fd108, 0d0000000000000000, %fd101, %p5;
	setp.geu.f32 	%p6, %f1, 0f40874800;
	@%p6 bra 	$L__BB5_7;
	shr.u32 	%r36, %r13, 31;
	add.s32 	%r37, %r13, %r36;
	shr.s32 	%r38, %r37, 1;
	shl.b32 	%r39, %r38, 20;
	add.s32 	%r40, %r15, %r39;
	mov.b64 	%fd102, {%r14, %r40};
	sub.s32 	%r41, %r13, %r38;
	shl.b32 	%r42, %r41, 20;
	add.s32 	%r43, %r42, 1072693248;
	mov.b32 	%r44, 0;
	mov.b64 	%fd103, {%r44, %r43};
	mul.f64 	%fd108, %fd103, %fd102;
$L__BB5_7:
	abs.f64 	%fd104, %fd108;
	setp.eq.f64 	%p7, %fd104, 0d7FF0000000000000;
	fma.rn.f64 	%fd105, %fd108, %fd5, %fd108;
	selp.f64 	%fd106, %fd108, %fd105, %p7;
	st.param.f64 	[func_retval0], %fd106;
	ret;

}


// ===== COMPILED SASS (sm_100) =====

	.target	sm_100

	.elftype	@"ET_EXEC"


//--------------------- .note.nv.tkinfo           --------------------------
	.section	.note.nv.tkinfo,"",@"SHT_NOTE"
	.sectionflags	@"SHF_NOTE_NV_TKINFO"
	.tkinfo
        /*0018*/ 	.word	0x00000002
        /*0030*/ 	.string	""
        /*0030*/ 	.string	"ptxas"
        /*0030*/ 	.string	"Cuda compilation tools, release 13.0, V13.0.88"
        /*0030*/ 	.string	"Build cuda_13.0.r13.0/compiler.36424714_0"
        /*0030*/ 	.string	"-arch sm_100 -m 64 "



//--------------------- .note.nv.cuinfo           --------------------------
	.section	.note.nv.cuinfo,"",@"SHT_NOTE"
	.sectionflags	@"SHF_NOTE_NV_CUINFO"
        /*0018*/ 	.short	0x0002
        /*001a*/ 	.short	0x0064
        /*001c*/ 	.short	0x0082
	.zero		2


//--------------------- .nv.info                  --------------------------
	.section	.nv.info,"",@"SHT_CUDA_INFO"
	.align	4


	//----- nvinfo : EIATTR_REGCOUNT
	.align		4
        /*0000*/ 	.byte	0x04, 0x2f
        /*0002*/ 	.short	(.L_1 - .L_0)
	.align		4
.L_0:
        /*0004*/ 	.word	index@(_Z8rgb2grayPfS_iii)
        /*0008*/ 	.word	0x0000001e


	//----- nvinfo : EIATTR_FRAME_SIZE
	.align		4
.L_1:
        /*000c*/ 	.byte	0x04, 0x11
        /*000e*/ 	.short	(.L_3 - .L_2)
	.align		4
.L_2:
        /*0010*/ 	.word	index@($_Z8rgb2grayPfS_iii$__internal_accurate_pow)
        /*0014*/ 	.word	0x00000000


	//----- nvinfo : EIATTR_FRAME_SIZE
	.align		4
.L_3:
        /*0018*/ 	.byte	0x04, 0x11
        /*001a*/ 	.short	(.L_5 - .L_4)
	.align		4
.L_4:
        /*001c*/ 	.word	index@(_Z8rgb2grayPfS_iii)
        /*0020*/ 	.word	0x00000000


	//----- nvinfo : EIATTR_REGCOUNT
	.align		4
.L_5:
        /*0024*/ 	.byte	0x04, 0x2f
        /*0026*/ 	.short	(.L_7 - .L_6)
	.align		4
.L_6:
        /*0028*/ 	.word	index@(_Z18calculate_gradientPfS_iiib)
        /*002c*/ 	.word	0x0000000e


	//----- nvinfo : EIATTR_FRAME_SIZE
	.align		4
.L_7:
        /*0030*/ 	.byte	0x04, 0x11
        /*0032*/ 	.short	(.L_9 - .L_8)
	.align		4
.L_8:
        /*0034*/ 	.word	index@(_Z18calculate_gradientPfS_iiib)
        /*0038*/ 	.word	0x00000000


	//----- nvinfo : EIATTR_REGCOUNT
	.align		4
.L_9:
        /*003c*/ 	.byte	0x04, 0x2f
        /*003e*/ 	.short	(.L_11 - .L_10)
	.align		4
.L_10:
        /*0040*/ 	.word	index@(_Z18gradient_directionPfS_S_iii)
        /*0044*/ 	.word	0x00000019


	//----- nvinfo : EIATTR_FRAME_SIZE
	.align		4
.L_11:
        /*0048*/ 	.byte	0x04, 0x11
        /*004a*/ 	.short	(.L_13 - .L_12)
	.align		4
.L_12:
        /*004c*/ 	.word	index@($__internal_2_$__cuda_sm20_div_rn_f64_full)
        /*0050*/ 	.word	0x00000000


	//----- nvinfo : EIATTR_FRAME_SIZE
	.align		4
.L_13:
        /*0054*/ 	.byte	0x04, 0x11
        /*0056*/ 	.short	(.L_15 - .L_14)
	.align		4
.L_14:
        /*0058*/ 	.word	index@(_Z18gradient_directionPfS_S_iii)
        /*005c*/ 	.word	0x00000000


	//----- nvinfo : EIATTR_REGCOUNT
	.align		4
.L_15:
        /*0060*/ 	.byte	0x04, 0x2f
        /*0062*/ 	.short	(.L_17 - .L_16)
	.align		4
.L_16:
        /*0064*/ 	.word	index@(_Z18gradient_magnitudePfS_S_iii)
        /*0068*/ 	.word	0x00000020


	//----- nvinfo : EIATTR_FRAME_SIZE
	.align		4
.L_17:
        /*006c*/ 	.byte	0x04, 0x11
        /*006e*/ 	.short	(.L_19 - .L_18)
	.align		4
.L_18:
        /*0070*/ 	.word	index@($_Z18gradient_magnitudePfS_S_iii$__internal_accurate_pow)
        /*0074*/ 	.word	0x00000000


	//----- nvinfo : EIATTR_FRAME_SIZE
	.align		4
.L_19:
        /*0078*/ 	.byte	0x04, 0x11
        /*007a*/ 	.short	(.L_21 - .L_20)
	.align		4
.L_20:
        /*007c*/ 	.word	index@($__internal_1_$__cuda_sm20_sqrt_rn_f32_slowpath)
        /*0080*/ 	.word	0x00000000


	//----- nvinfo : EIATTR_FRAME_SIZE
	.align		4
.L_21:
        /*0084*/ 	.byte	0x04, 0x11
        /*0086*/ 	.short	(.L_23 - .L_22)
	.align		4
.L_22:
        /*0088*/ 	.word	index@(_Z18gradient_magnitudePfS_S_iii)
        /*008c*/ 	.word	0x00000000


	//----- nvinfo : EIATTR_REGCOUNT
	.align		4
.L_23:
        /*0090*/ 	.byte	0x04, 0x2f
        /*0092*/ 	.short	(.L_25 - .L_24)
	.align		4
.L_24:
        /*0094*/ 	.word	index@(_Z9histogramPfS_S_iii)
        /*0098*/ 	.word	0x0000000d


	//----- nvinfo : EIATTR_FRAME_SIZE
	.align		4
.L_25:
        /*009c*/ 	.byte	0x04, 0x11
        /*009e*/ 	.short	(.L_27 - .L_26)
	.align		4
.L_26:
        /*00a0*/ 	.word	index@($__internal_0_$__cuda_sm3x_div_rn_noftz_f32_slowpath)
        /*00a4*/ 	.word	0x00000000


	//----- nvinfo : EIATTR_FRAME_SIZE
	.align		4
.L_27:
        /*00a8*/ 	.byte	0x04, 0x11
        /*00aa*/ 	.short	(.L_29 - .L_28)
	.align		4
.L_28:
        /*00ac*/ 	.word	index@(_Z9histogramPfS_S_iii)
        /*00b0*/ 	.word	0x00000000


	//----- nvinfo : EIATTR_MIN_STACK_SIZE
	.align		4
.L_29:
        /*00b4*/ 	.byte	0x04, 0x12
        /*00b6*/ 	.short	(.L_31 - .L_30)
	.align		4
.L_30:
        /*00b8*/ 	.word	index@(_Z9histogramPfS_S_iii)
        /*00bc*/ 	.word	0x00000000


	//----- nvinfo : EIATTR_MIN_STACK_SIZE
	.align		4
.L_31:
        /*00c0*/ 	.byte	0x04, 0x12
        /*00c2*/ 	.short	(.L_33 - .L_32)
	.align		4
.L_32:
        /*00c4*/ 	.word	index@(_Z18gradient_magnitudePfS_S_iii)
        /*00c8*/ 	.word	0x00000000


	//----- nvinfo : EIATTR_MIN_STACK_SIZE
	.align		4
.L_33:
        /*00cc*/ 	.byte	0x04, 0x12
        /*00ce*/ 	.short	(.L_35 - .L_34)
	.align		4
.L_34:
        /*00d0*/ 	.word	index@(_Z18gradient_directionPfS_S_iii)
        /*00d4*/ 	.word	0x00000000


	//----- nvinfo : EIATTR_MIN_STACK_SIZE
	.align		4
.L_35:
        /*00d8*/ 	.byte	0x04, 0x12
        /*00da*/ 	.short	(.L_37 - .L_36)
	.align		4
.L_36:
        /*00dc*/ 	.word	index@(_Z18calculate_gradientPfS_iiib)
        /*00e0*/ 	.word	0x00000000


	//----- nvinfo : EIATTR_MIN_STACK_SIZE
	.align		4
.L_37:
        /*00e4*/ 	.byte	0x04, 0x12
        /*00e6*/ 	.short	(.L_39 - .L_38)
	.align		4
.L_38:
        /*00e8*/ 	.word	index@(_Z8rgb2grayPfS_iii)
        /*00ec*/ 	.word	0x00000000
.L_39:


//--------------------- .nv.compat                --------------------------
	.section	.nv.compat,"",@"SHT_CUDA_COMPAT_INFO"
	.align	4
        /*0000*/ 	.byte	0x02, 0x09, 0x00, 0x00, 0x02, 0x02, 0x01, 0x00, 0x02, 0x05, 0x05, 0x00, 0x03, 0x07, 0x01, 0x01
        /*0010*/ 	.byte	0x02, 0x03, 0x00, 0x00, 0x02, 0x06, 0x01, 0x00, 0x04, 0x0b, 0x08, 0x00, 0x01, 0x00, 0x00, 0x00
        /*0020*/ 	.byte	0x00, 0x00, 0x00, 0x00


//--------------------- .nv.info._Z9histogramPfS_S_iii --------------------------
	.section	.nv.info._Z9histogramPfS_S_iii,"",@"SHT_CUDA_INFO"
	.sectionflags	@""
	.align	4


	//----- nvinfo : EIATTR_CUDA_API_VERSION
	.align		4
        /*0000*/ 	.byte	0x04, 0x37
        /*0002*/ 	.short	(.L_41 - .L_40)
.L_40:
        /*0004*/ 	.word	0x00000082


	//----- nvinfo : EIATTR_KPARAM_INFO
	.align		4
.L_41:
        /*0008*/ 	.byte	0x04, 0x17
        /*000a*/ 	.short	(.L_43 - .L_42)
.L_42:
        /*000c*/ 	.word	0x00000000
        /*0010*/ 	.short	0x0005
        /*0012*/ 	.short	0x0020
        /*0014*/ 	.byte	0x00, 0xf0, 0x11, 0x00


	//----- nvinfo : EIATTR_KPARAM_INFO
	.align		4
.L_43:
        /*0018*/ 	.byte	0x04, 0x17
        /*001a*/ 	.short	(.L_45 - .L_44)
.L_44:
        /*001c*/ 	.word	0x00000000
        /*0020*/ 	.short	0x0004
        /*0022*/ 	.short	0x001c
        /*0024*/ 	.byte	0x00, 0xf0, 0x11, 0x00


	//----- nvinfo : EIATTR_KPARAM_INFO
	.align		4
.L_45:
        /*0028*/ 	.byte	0x04, 0x17
        /*002a*/ 	.short	(.L_47 - .L_46)
.L_46:
        /*002c*/ 	.word	0x00000000
        /*0030*/ 	.short	0x0003
        /*0032*/ 	.short	0x0018
        /*0034*/ 	.byte	0x00, 0xf0, 0x11, 0x00


	//----- nvinfo : EIATTR_KPARAM_INFO
	.align		4
.L_47:
        /*0038*/ 	.byte	0x04, 0x17
        /*003a*/ 	.short	(.L_49 - .L_48)
.L_48:
        /*003c*/ 	.word	0x00000000
        /*0040*/ 	.short	0x0002
        /*0042*/ 	.short	0x0010
        /*0044*/ 	.byte	0x00, 0xf5, 0x21, 0x00


	//----- nvinfo : EIATTR_KPARAM_INFO
	.align		4
.L_49:
        /*0048*/ 	.byte	0x04, 0x17
        /*004a*/ 	.short	(.L_51 - .L_50)
.L_50:
        /*004c*/ 	.word	0x00000000
        /*0050*/ 	.short	0x0001
        /*0052*/ 	.short	0x0008
        /*0054*/ 	.byte	0x00, 0xf5, 0x21, 0x00


	//----- nvinfo : EIATTR_KPARAM_INFO
	.align		4
.L_51:
        /*0058*/ 	.byte	0x04, 0x17
        /*005a*/ 	.short	(.L_53 - .L_52)
.L_52:
        /*005c*/ 	.word	0x00000000
        /*0060*/ 	.short	0x0000
        /*0062*/ 	.short	0x0000
        /*0064*/ 	.byte	0x00, 0xf5, 0x21, 0x00


	//----- nvinfo : EIATTR_SPARSE_MMA_MASK
	.align		4
.L_53:
        /*0068*/ 	.byte	0x03, 0x50
        /*006a*/ 	.short	0x0000


	//----- nvinfo : EIATTR_MAXREG_COUNT
	.align		4
        /*006c*/ 	.byte	0x03, 0x1b
        /*006e*/ 	.short	0x00ff


	//----- nvinfo : EIATTR_MERCURY_ISA_VERSION
	.align		4
        /*0070*/ 	.byte	0x03, 0x5f
        /*0072*/ 	.short	0x0101


	//----- nvinfo : EIATTR_VRC_CTA_INIT_COUNT
	.align		4
        /*0074*/ 	.byte	0x02, 0x4a
	.zero		1
	.zero		1


	//----- nvinfo : EIATTR_EXIT_INSTR_OFFSETS
	.align		4
        /*0078*/ 	.byte	0x04, 0x1c
        /*007a*/ 	.short	(.L_55 - .L_54)


	//   ....[0]....
.L_54:
        /*007c*/ 	.word	0x000000d0


	//   ....[1]....
        /*0080*/ 	.word	0x00000140


	//   ....[2]....
        /*0084*/ 	.word	0x00000370


	//   ....[3]....
        /*0088*/ 	.word	0x000003b0


	//----- nvinfo : EIATTR_CRS_STACK_SIZE
	.align		4
.L_55:
        /*008c*/ 	.byte	0x04, 0x1e
        /*008e*/ 	.short	(.L_57 - .L_56)
.L_56:
        /*0090*/ 	.word	0x00000000


	//----- nvinfo : EIATTR_CBANK_PARAM_SIZE
	.align		4
.L_57:
        /*0094*/ 	.byte	0x03, 0x19
        /*0096*/ 	.short	0x0024


	//----- nvinfo : EIATTR_PARAM_CBANK
	.align		4
        /*0098*/ 	.byte	0x04, 0x0a
        /*009a*/ 	.short	(.L_59 - .L_58)
	.align		4
.L_58:
        /*009c*/ 	.word	index@(.nv.constant0._Z9histogramPfS_S_iii)
        /*00a0*/ 	.short	0x0380
        /*00a2*/ 	.short	0x0024


	//----- nvinfo : EIATTR_SW_WAR
	.align		4
.L_59:
        /*00a4*/ 	.byte	0x04, 0x36
        /*00a6*/ 	.short	(.L_61 - .L_60)
.L_60:
        /*00a8*/ 	.word	0x00000008
.L_61:


//--------------------- .nv.info._Z18gradient_magnitudePfS_S_iii --------------------------
	.section	.nv.info._Z18gradient_magnitudePfS_S_iii,"",@"SHT_CUDA_INFO"
	.sectionflags	@""
	.align	4


	//----- nvinfo : EIATTR_CUDA_API_VERSION
	.align		4
        /*0000*/ 	.byte	0x04, 0x37
        /*0002*/ 	.short	(.L_63 - .L_62)
.L_62:
        /*0004*/ 	.word	0x00000082


	//----- nvinfo : EIATTR_KPARAM_INFO
	.align		4
.L_63:
        /*0008*/ 	.byte	0x04, 0x17
        /*000a*/ 	.short	(.L_65 - .L_64)
.L_64:
        /*000c*/ 	.word	0x00000000
        /*0010*/ 	.short	0x0005
        /*0012*/ 	.short	0x0020
        /*0014*/ 	.byte	0x00, 0xf0, 0x11, 0x00


	//----- nvinfo : EIATTR_KPARAM_INFO
	.align		4
.L_65:
        /*0018*/ 	.byte	0x04, 0x17
        /*001a*/ 	.short	(.L_67 - .L_66)
.L_66:
        /*001c*/ 	.word	0x00000000
        /*0020*/ 	.short	0x0004
        /*0022*/ 	.short	0x001c
        /*0024*/ 	.byte	0x00, 0xf0, 0x11, 0x00


	//----- nvinfo : EIATTR_KPARAM_INFO
	.align		4
.L_67:
        /*0028*/ 	.byte	0x04, 0x17
        /*002a*/ 	.short	(.L_69 - .L_68)
.L_68:
        /*002c*/ 	.word	0x00000000
        /*0030*/ 	.short	0x0003
        /*0032*/ 	.short	0x0018
        /*0034*/ 	.byte	0x00, 0xf0, 0x11, 0x00


	//----- nvinfo : EIATTR_KPARAM_INFO
	.align		4
.L_69:
        /*0038*/ 	.byte	0x04, 0x17
        /*003a*/ 	.short	(.L_71 - .L_70)
.L_70:
        /*003c*/ 	.word	0x00000000
        /*0040*/ 	.short	0x0002
        /*0042*/ 	.short	0x0010
        /*0044*/ 	.byte	0x00, 0xf5, 0x21, 0x00


	//----- nvinfo : EIATTR_KPARAM_INFO
	.align		4
.L_71:
        /*0048*/ 	.byte	0x04, 0x17
        /*004a*/ 	.short	(.L_73 - .L_72)
.L_72:
        /*004c*/ 	.word	0x00000000
        /*0050*/ 	.short	0x0001
        /*0052*/ 	.short	0x0008
        /*0054*/ 	.byte	0x00, 0xf5, 0x21, 0x00


	//----- nvinfo : EIATTR_KPARAM_INFO
	.align		4
.L_73:
        /*0058*/ 	.byte	0x04, 0x17
        /*005a*/ 	.short	(.L_75 - .L_74)
.L_74:
        /*005c*/ 	.word	0x00000000
        /*0060*/ 	.short	0x0000
        /*0062*/ 	.short	0x0000
        /*0064*/ 	.byte	0x00, 0xf5, 0x21, 0x00


	//----- nvinfo : EIATTR_SPARSE_MMA_MASK
	.align		4
.L_75:
        /*0068*/ 	.byte	0x03, 0x50
        /*006a*/ 	.short	0x0000


	//----- nvinfo : EIATTR_MAXREG_COUNT
	.align		4
        /*006c*/ 	.byte	0x03, 0x1b
        /*006e*/ 	.short	0x00ff


	//----- nvinfo : EIATTR_MERCURY_ISA_VERSION
	.align		4
        /*0070*/ 	.byte	0x03, 0x5f
        /*0072*/ 	.short	0x0101


	//----- nvinfo : EIATTR_VRC_CTA_INIT_COUNT
	.align		4
        /*0074*/ 	.byte	0x02, 0x4a
	.zero		1
	.zero		1


	//----- nvinfo : EIATTR_EXIT_INSTR_OFFSETS
	.align		4
        /*0078*/ 	.byte	0x04, 0x1c
        /*007a*/ 	.short	(.L_77 - .L_76)


	//   ....[0]....
.L_76:
        /*007c*/ 	.word	0x000000c0


	//   ....[1]....
        /*0080*/ 	.word	0x00000140


	//   ....[2]....
        /*0084*/ 	.word	0x00000650


	//----- nvinfo : EIATTR_CRS_STACK_SIZE
	.align		4
.L_77:
        /*0088*/ 	.byte	0x04, 0x1e
        /*008a*/ 	.short	(.L_79 - .L_78)
.L_78:
        /*008c*/ 	.word	0x00000000


	//----- nvinfo : EIATTR_CBANK_PARAM_SIZE
	.align		4
.L_79:
        /*0090*/ 	.byte	0x03, 0x19
        /*0092*/ 	.short	0x0024


	//----- nvinfo : EIATTR_PARAM_CBANK
	.align		4
        /*0094*/ 	.byte	0x04, 0x0a
        /*0096*/ 	.short	(.L_81 - .L_80)
	.align		4
.L_80:
        /*0098*/ 	.word	index@(.nv.constant0._Z18gradient_magnitudePfS_S_iii)
        /*009c*/ 	.short	0x0380
        /*009e*/ 	.short	0x0024


	//----- nvinfo : EIATTR_SW_WAR
	.align		4
.L_81:
        /*00a0*/ 	.byte	0x04, 0x36
        /*00a2*/ 	.short	(.L_83 - .L_82)
.L_82:
        /*00a4*/ 	.word	0x00000008
.L_83:


//--------------------- .nv.info._Z18gradient_directionPfS_S_iii --------------------------
	.section	.nv.info._Z18gradient_directionPfS_S_iii,"",@"SHT_CUDA_INFO"
	.sectionflags	@""
	.align	4


	//----- nvinfo : EIATTR_CUDA_API_VERSION
	.align		4
        /*0000*/ 	.byte	0x04, 0x37
        /*0002*/ 	.short	(.L_85 - .L_84)
.L_84:
        /*0004*/ 	.word	0x00000082


	//----- nvinfo : EIATTR_KPARAM_INFO
	.align		4
.L_85:
        /*0008*/ 	.byte	0x04, 0x17
        /*000a*/ 	.short	(.L_87 - .L_86)
.L_86:
        /*000c*/ 	.word	0x00000000
        /*0010*/ 	.short	0x0005
        /*0012*/ 	.short	0x0020
        /*0014*/ 	.byte	0x00, 0xf0, 0x11, 0x00


	//----- nvinfo : EIATTR_KPARAM_INFO
	.align		4
.L_87:
        /*0018*/ 	.byte	0x04, 0x17
        /*001a*/ 	.short	(.L_89 - .L_88)
.L_88:
        /*001c*/ 	.word	0x00000000
        /*0020*/ 	.short	0x0004
        /*0022*/ 	.short	0x001c
        /*0024*/ 	.byte	0x00, 0xf0, 0x11, 0x00


	//----- nvinfo : EIATTR_KPARAM_INFO
	.align		4
.L_89:
        /*0028*/ 	.byte	0x04, 0x17
        /*002a*/ 	.short	(.L_91 - .L_90)
.L_90:
        /*002c*/ 	.word	0x00000000
        /*0030*/ 	.short	0x0003
        /*0032*/ 	.short	0x0018
        /*0034*/ 	.byte	0x00, 0xf0, 0x11, 0x00


	//----- nvinfo : EIATTR_KPARAM_INFO
	.align		4
.L_91:
        /*0038*/ 	.byte	0x04, 0x17
        /*003a*/ 	.short	(.L_93 - .L_92)
.L_92:
        /*003c*/ 	.word	0x00000000
        /*0040*/ 	.short	0x0002
        /*0042*/ 	.short	0x0010
        /*0044*/ 	.byte	0x00, 0xf5, 0x21, 0x00


	//----- nvinfo : EIATTR_KPARAM_INFO
	.align		4
.L_93:
        /*0048*/ 	.byte	0x04, 0x17
        /*004a*/ 	.short	(.L_95 - .L_94)
.L_94:
        /*004c*/ 	.word	0x00000000
        /*0050*/ 	.short	0x0001
        /*0052*/ 	.short	0x0008
        /*0054*/ 	.byte	0x00, 0xf5, 0x21, 0x00


	//----- nvinfo : EIATTR_KPARAM_INFO
	.align		4
.L_95:
        /*0058*/ 	.byte	0x04, 0x17
        /*005a*/ 	.short	(.L_97 - .L_96)
.L_96:
        /*005c*/ 	.word	0x00000000
        /*0060*/ 	.short	0x0000
        /*0062*/ 	.short	0x0000
        /*0064*/ 	.byte	0x00, 0xf5, 0x21, 0x00


	//----- nvinfo : EIATTR_SPARSE_MMA_MASK
	.align		4
.L_97:
        /*0068*/ 	.byte	0x03, 0x50
        /*006a*/ 	.short	0x0000


	//----- nvinfo : EIATTR_MAXREG_COUNT
	.align		4
        /*006c*/ 	.byte	0x03, 0x1b
        /*006e*/ 	.short	0x00ff


	//----- nvinfo : EIATTR_MERCURY_ISA_VERSION
	.align		4
        /*0070*/ 	.byte	0x03, 0x5f
        /*0072*/ 	.short	0x0101


	//----- nvinfo : EIATTR_VRC_CTA_INIT_COUNT
	.align		4
        /*0074*/ 	.byte	0x02, 0x4a
	.zero		1
	.zero		1


	//----- nvinfo : EIATTR_EXIT_INSTR_OFFSETS
	.align		4
        /*0078*/ 	.byte	0x04, 0x1c
        /*007a*/ 	.short	(.L_99 - .L_98)


	//   ....[0]....
.L_98:
        /*007c*/ 	.word	0x000000c0


	//   ....[1]....
        /*0080*/ 	.word	0x00000140


	//   ....[2]....
        /*0084*/ 	.word	0x00000c70


	//----- nvinfo : EIATTR_CRS_STACK_SIZE
	.align		4
.L_99:
        /*0088*/ 	.byte	0x04, 0x1e
        /*008a*/ 	.short	(.L_101 - .L_100)
.L_100:
        /*008c*/ 	.word	0x00000000


	//----- nvinfo : EIATTR_CBANK_PARAM_SIZE
	.align		4
.L_101:
        /*0090*/ 	.byte	0x03, 0x19
        /*0092*/ 	.short	0x0024


	//----- nvinfo : EIATTR_PARAM_CBANK
	.align		4
        /*0094*/ 	.byte	0x04, 0x0a
        /*0096*/ 	.short	(.L_103 - .L_102)
	.align		4
.L_102:
        /*0098*/ 	.word	index@(.nv.constant0._Z18gradient_directionPfS_S_iii)
        /*009c*/ 	.short	0x0380
        /*009e*/ 	.short	0x0024


	//----- nvinfo : EIATTR_SW_WAR
	.align		4
.L_103:
        /*00a0*/ 	.byte	0x04, 0x36
        /*00a2*/ 	.short	(.L_105 - .L_104)
.L_104:
        /*00a4*/ 	.word	0x00000008
.L_105:


//--------------------- .nv.info._Z18calculate_gradientPfS_iiib --------------------------
	.section	.nv.info._Z18calculate_gradientPfS_iiib,"",@"SHT_CUDA_INFO"
	.sectionflags	@""
	.align	4


	//----- nvinfo : EIATTR_CUDA_API_VERSION
	.align		4
        /*0000*/ 	.byte	0x04, 0x37
        /*0002*/ 	.short	(.L_107 - .L_106)
.L_106:
        /*0004*/ 	.word	0x00000082


	//----- nvinfo : EIATTR_KPARAM_INFO
	.align		4
.L_107:
        /*0008*/ 	.byte	0x04, 0x17
        /*000a*/ 	.short	(.L_109 - .L_108)
.L_108:
        /*000c*/ 	.word	0x00000000
        /*0010*/ 	.short	0x0005
        /*0012*/ 	.short	0x001c
        /*0014*/ 	.byte	0x00, 0xf0, 0x05, 0x00


	//----- nvinfo : EIATTR_KPARAM_INFO
	.align		4
.L_109:
        /*0018*/ 	.byte	0x04, 0x17
        /*001a*/ 	.short	(.L_111 - .L_110)
.L_110:
        /*001c*/ 	.word	0x00000000
        /*0020*/ 	.short	0x0004
        /*0022*/ 	.short	0x0018
        /*0024*/ 	.byte	0x00, 0xf0, 0x11, 0x00


	//----- nvinfo : EIATTR_KPARAM_INFO
	.align		4
.L_111:
        /*0028*/ 	.byte	0x04, 0x17
        /*002a*/ 	.short	(.L_113 - .L_112)
.L_112:
        /*002c*/ 	.word	0x00000000
        /*0030*/ 	.short	0x0003
        /*0032*/ 	.short	0x0014
        /*0034*/ 	.byte	0x00, 0xf0, 0x11, 0x00


	//----- nvinfo : EIATTR_KPARAM_INFO
	.align		4
.L_113:
        /*0038*/ 	.byte	0x04, 0x17
        /*003a*/ 	.short	(.L_115 - .L_114)
.L_114:
        /*003c*/ 	.word	0x00000000
        /*0040*/ 	.short	0x0002
        /*0042*/ 	.short	0x0010
        /*0044*/ 	.byte	0x00, 0xf0, 0x11, 0x00


	//----- nvinfo : EIATTR_KPARAM_INFO
	.align		4
.L_115:
        /*0048*/ 	.byte	0x04, 0x17
        /*004a*/ 	.short	(.L_117 - .L_116)
.L_116:
        /*004c*/ 	.word	0x00000000
        /*0050*/ 	.short	0x0001
        /*0052*/ 	.short	0x0008
        /*0054*/ 	.byte	0x00, 0xf5, 0x21, 0x00


	//----- nvinfo : EIATTR_KPARAM_INFO
	.align		4
.L_117:
        /*0058*/ 	.byte	0x04, 0x17
        /*005a*/ 	.short	(.L_119 - .L_118)
.L_118:
        /*005c*/ 	.word	0x00000000
        /*0060*/ 	.short	0x0000
        /*0062*/ 	.short	0x0000
        /*0064*/ 	.byte	0x00, 0xf5, 0x21, 0x00


	//----- nvinfo : EIATTR_SPARSE_MMA_MASK
	.align		4
.L_119:
        /*0068*/ 	.byte	0x03, 0x50
        /*006a*/ 	.short	0x0000


	//----- nvinfo : EIATTR_MAXREG_COUNT
	.align		4
        /*006c*/ 	.byte	0x03, 0x1b
        /*006e*/ 	.short	0x00ff


	//----- nvinfo : EIATTR_MERCURY_ISA_VERSION
	.align		4
        /*0070*/ 	.byte	0x03, 0x5f
        /*0072*/ 	.short	0x0101


	//----- nvinfo : EIATTR_VRC_CTA_INIT_COUNT
	.align		4
        /*0074*/ 	.byte	0x02, 0x4a
	.zero		1
	.zero		1


	//----- nvinfo : EIATTR_EXIT_INSTR_OFFSETS
	.align		4
        /*0078*/ 	.byte	0x04, 0x1c
        /*007a*/ 	.short	(.L_121 - .L_120)


	//   ....[0]....
.L_120:
        /*007c*/ 	.word	0x000000c0


	//   ....[1]....
        /*0080*/ 	.word	0x00000130


	//   ....[2]....
        /*0084*/ 	.word	0x00000270


	//   ....[3]....
        /*0088*/ 	.word	0x000002b0


	//   ....[4]....
        /*008c*/ 	.word	0x000003b0


	//----- nvinfo : EIATTR_CRS_STACK_SIZE
	.align		4
.L_121:
        /*0090*/ 	.byte	0x04, 0x1e
        /*0092*/ 	.short	(.L_123 - .L_122)
.L_122:
        /*0094*/ 	.word	0x00000000


	//----- nvinfo : EIATTR_CBANK_PARAM_SIZE
	.align		4
.L_123:
        /*0098*/ 	.byte	0x03, 0x19
        /*009a*/ 	.short	0x001d


	//----- nvinfo : EIATTR_PARAM_CBANK
	.align		4
        /*009c*/ 	.byte	0x04, 0x0a
        /*009e*/ 	.short	(.L_125 - .L_124)
	.align		4
.L_124:
        /*00a0*/ 	.word	index@(.nv.constant0._Z18calculate_gradientPfS_iiib)
        /*00a4*/ 	.short	0x0380
        /*00a6*/ 	.short	0x001d


	//----- nvinfo : EIATTR_SW_WAR
	.align		4
.L_125:
        /*00a8*/ 	.byte	0x04, 0x36
        /*00aa*/ 	.short	(.L_127 - .L_126)
.L_126:
        /*00ac*/ 	.word	0x00000008
.L_127:


//--------------------- .nv.info._Z8rgb2grayPfS_iii --------------------------
	.section	.nv.info._Z8rgb2grayPfS_iii,"",@"SHT_CUDA_INFO"
	.sectionflags	@""
	.align	4


	//----- nvinfo : EIATTR_CUDA_API_VERSION
	.align		4
        /*0000*/ 	.byte	0x04, 0x37
        /*0002*/ 	.short	(.L_129 - .L_128)
.L_128:
        /*0004*/ 	.word	0x00000082


	//----- nvinfo : EIATTR_KPARAM_INFO
	.align		4
.L_129:
        /*0008*/ 	.byte	0x04, 0x17
        /*000a*/ 	.short	(.L_131 - .L_130)
.L_130:
        /*000c*/ 	.word	0x00000000
        /*0010*/ 	.short	0x0004
        /*0012*/ 	.short	0x0018
        /*0014*/ 	.byte	0x00, 0xf0, 0x11, 0x00


	//----- nvinfo : EIATTR_KPARAM_INFO
	.align		4
.L_131:
        /*0018*/ 	.byte	0x04, 0x17
        /*001a*/ 	.short	(.L_133 - .L_132)
.L_132:
        /*001c*/ 	.word	0x00000000
        /*0020*/ 	.short	0x0003
        /*0022*/ 	.short	0x0014
        /*0024*/ 	.byte	0x00, 0xf0, 0x11, 0x00


	//----- nvinfo : EIATTR_KPARAM_INFO
	.align		4
.L_133:
        /*0028*/ 	.byte	0x04, 0x17
        /*002a*/ 	.short	(.L_135 - .L_134)
.L_134:
        /*002c*/ 	.word	0x00000000
        /*0030*/ 	.short	0x0002
        /*0032*/ 	.short	0x0010
        /*0034*/ 	.byte	0x00, 0xf0, 0x11, 0x00


	//----- nvinfo : EIATTR_KPARAM_INFO
	.align		4
.L_135:
        /*0038*/ 	.byte	0x04, 0x17
        /*003a*/ 	.short	(.L_137 - .L_136)
.L_136:
        /*003c*/ 	.word	0x00000000
        /*0040*/ 	.short	0x0001
        /*0042*/ 	.short	0x0008
        /*0044*/ 	.byte	0x00, 0xf5, 0x21, 0x00


	//----- nvinfo : EIATTR_KPARAM_INFO
	.align		4
.L_137:
        /*0048*/ 	.byte	0x04, 0x17
        /*004a*/ 	.short	(.L_139 - .L_138)
.L_138:
        /*004c*/ 	.word	0x00000000
        /*0050*/ 	.short	0x0000
        /*0052*/ 	.short	0x0000
        /*0054*/ 	.byte	0x00, 0xf5, 0x21, 0x00


	//----- nvinfo : EIATTR_SPARSE_MMA_MASK
	.align		4
.L_139:
        /*0058*/ 	.byte	0x03, 0x50
        /*005a*/ 	.short	0x0000


	//----- nvinfo : EIATTR_MAXREG_COUNT
	.align		4
        /*005c*/ 	.byte	0x03, 0x1b
        /*005e*/ 	.short	0x00ff


	//----- nvinfo : EIATTR_MERCURY_ISA_VERSION
	.align		4
        /*0060*/ 	.byte	0x03, 0x5f
        /*0062*/ 	.short	0x0101


	//----- nvinfo : EIATTR_VRC_CTA_INIT_COUNT
	.align		4
        /*0064*/ 	.byte	0x02, 0x4a
	.zero		1
	.zero		1


	//----- nvinfo : EIATTR_EXIT_INSTR_OFFSETS
	.align		4
        /*0068*/ 	.byte	0x04, 0x1c
        /*006a*/ 	.short	(.L_141 - .L_140)


	//   ....[0]....
.L_140:
        /*006c*/ 	.word	0x000000d0


	//   ....[1]....
        /*0070*/ 	.word	0x000004f0


	//----- nvinfo : EIATTR_CRS_STACK_SIZE
	.align		4
.L_141:
        /*0074*/ 	.byte	0x04, 0x1e
        /*0076*/ 	.short	(.L_143 - .L_142)
.L_142:
        /*0078*/ 	.word	0x00000000


	//----- nvinfo : EIATTR_CBANK_PARAM_SIZE
	.align		4
.L_143:
        /*007c*/ 	.byte	0x03, 0x19
        /*007e*/ 	.short	0x001c


	//----- nvinfo : EIATTR_PARAM_CBANK
	.align		4
        /*0080*/ 	.byte	0x04, 0x0a
        /*0082*/ 	.short	(.L_145 - .L_144)
	.align		4
.L_144:
        /*0084*/ 	.word	index@(.nv.constant0._Z8rgb2grayPfS_iii)
        /*0088*/ 	.short	0x0380
        /*008a*/ 	.short	0x001c


	//----- nvinfo : EIATTR_SW_WAR
	.align		4
.L_145:
        /*008c*/ 	.byte	0x04, 0x36
        /*008e*/ 	.short	(.L_147 - .L_146)
.L_146:
        /*0090*/ 	.word	0x00000008
.L_147:


//--------------------- .nv.callgraph             --------------------------
	.section	.nv.callgraph,"",@"SHT_CUDA_CALLGRAPH"
	.align	4
	.sectionentsize	8
	.align		4
        /*0000*/ 	.word	0x00000000
	.align		4
        /*0004*/ 	.word	0xffffffff
	.align		4
        /*0008*/ 	.word	0x00000000
	.align		4
        /*000c*/ 	.word	0xfffffffe
	.align		4
        /*0010*/ 	.word	0x00000000
	.align		4
        /*0014*/ 	.word	0xfffffffd
	.align		4
        /*0018*/ 	.word	0x00000000
	.align		4
        /*001c*/ 	.word	0xfffffffc


//--------------------- .text._Z9histogramPfS_S_iii --------------------------
	.section	.text._Z9histogramPfS_S_iii,"ax",@progbits
	.align	128
        .global         _Z9histogramPfS_S_iii
        .type           _Z9histogramPfS_S_iii,@function
        .size           _Z9histogramPfS_S_iii,(.L_x_55 - _Z9histogramPfS_S_iii)
        .other          _Z9histogramPfS_S_iii,@"STO_CUDA_ENTRY STV_DEFAULT"
_Z9histogramPfS_S_iii:
.text._Z9histogramPfS_S_iii:
[----:B------:R-:W-:Y:S01]  /*0000*/  LDC R1, c[0x0][0x37c] ;  /* 0x0000df00ff017b82 */ /* 0x000fe20000000800 */
[----:B------:R-:W0:Y:S07]  /*0010*/  S2R R10, SR_TID.Y ;  /* 0x00000000000a7919 */ /* 0x000e2e0000002200 */
[----:B------:R-:W1:Y:S01]  /*0020*/  LDC R8, c[0x0][0x360] ;  /* 0x0000d800ff087b82 */ /* 0x000e620000000800 */
[----:B------:R-:W2:Y:S01]  /*0030*/  LDCU.64 UR8, c[0x0][0x398] ;  /* 0x00007300ff0877ac */ /* 0x000ea20008000a00 */
[----:B------:R-:W1:Y:S06]  /*0040*/  S2R R9, SR_TID.X ;  /* 0x0000000000097919 */ /* 0x000e6c0000002100 */
[----:B------:R-:W0:Y:S08]  /*0050*/  S2UR UR5, SR_CTAID.Y ;  /* 0x00000000000579c3 */ /* 0x000e300000002600 */
[----:B------:R-:W0:Y:S08]  /*0060*/  LDC R3, c[0x0][0x364] ;  /* 0x0000d900ff037b82 */ /* 0x000e300000000800 */
[----:B------:R-:W1:Y:S01]  /*0070*/  S2UR UR4, SR_CTAID.X ;  /* 0x00000000000479c3 */ /* 0x000e620000002500 */
[----:B0-----:R-:W-:-:S05]  /*0080*/  IMAD R3, R3, UR5, R10 ;  /* 0x0000000503037c24 */ /* 0x001fca000f8e020a */
[----:B--2---:R-:W-:Y:S01]  /*0090*/  ISETP.GE.AND P0, PT, R3, UR9, PT ;  /* 0x0000000903007c0c */ /* 0x004fe2000bf06270 */
[----:B-1----:R-:W-:Y:S01]  /*00a0*/  IMAD R0, R8, UR4, R9 ;  /* 0x0000000408007c24 */ /* 0x002fe2000f8e0209 */
[----:B------:R-:W-:-:S04]  /*00b0*/  UIMAD UR4, UR5, 0x9, UR4 ;  /* 0x00000009050478a4 */ /* 0x000fc8000f8e0204 */
[----:B------:R-:W-:-:S13]  /*00c0*/  ISETP.GE.OR P0, PT, R0, UR8, P0 ;  /* 0x0000000800007c0c */ /* 0x000fda0008706670 */
[----:B------:R-:W-:Y:S05]  /*00d0*/  @P0 EXIT ;  /* 0x000000000000094d */ /* 0x000fea0003800000 */
[----:B------:R-:W-:-:S06]  /*00e0*/  UIADD3 UR5, UPT, UPT, UR9, -0x1, URZ ;  /* 0xffffffff09057890 */ /* 0x000fcc000fffe0ff */
[----:B------:R-:W-:Y:S01]  /*00f0*/  ISETP.NE.AND P0, PT, R3, UR5, PT ;  /* 0x0000000503007c0c */ /* 0x000fe2000bf05270 */
[----:B------:R-:W-:-:S03]  /*0100*/  UIADD3 UR5, UPT, UPT, UR8, -0x1, URZ ;  /* 0xffffffff08057890 */ /* 0x000fc6000fffe0ff */
[----:B------:R-:W-:-:S04]  /*0110*/  ISETP.EQ.OR P0, PT, R3, 0x1, !P0 ;  /* 0x000000010300780c */ /* 0x000fc80004702670 */
[----:B------:R-:W-:-:S04]  /*0120*/  ISETP.EQ.OR P0, PT, R0, 0x1, P0 ;  /* 0x000000010000780c */ /* 0x000fc80000702670 */
[----:B------:R-:W-:-:S13]  /*0130*/  ISETP.EQ.OR P0, PT, R0, UR5, P0 ;  /* 0x0000000500007c0c */ /* 0x000fda0008702670 */
[----:B------:R-:W-:Y:S05]  /*0140*/  @P0 EXIT ;  /* 0x000000000000094d */ /* 0x000fea0003800000 */
[----:B------:R-:W0:Y:S01]  /*0150*/  LDC.64 R4, c[0x0][0x380] ;  /* 0x0000e000ff047b82 */ /* 0x000e220000000a00 */
[----:B------:R-:W1:Y:S01]  /*0160*/  LDCU.64 UR6, c[0x0][0x358] ;  /* 0x00006b00ff0677ac */ /* 0x000e620008000a00 */
[----:B------:R-:W-:-:S04]  /*0170*/  IMAD R3, R3, UR8, R0 ;  /* 0x0000000803037c24 */ /* 0x000fc8000f8e0200 */
[----:B0-----:R-:W-:-:S05]  /*0180*/  IMAD.WIDE R4, R3, 0x4, R4 ;  /* 0x0000000403047825 */ /* 0x001fca00078e0204 */
[----:B-1----:R-:W2:Y:S01]  /*0190*/  LDG.E R0, desc[UR6][R4.64] ;  /* 0x0000000604007981 */ /* 0x002ea2000c1e1900 */
[----:B------:R-:W-:Y:S01]  /*01a0*/  IMAD.MOV.U32 R3, RZ, RZ, 0x3d4ccccd ;  /* 0x3d4ccccdff037424 */ /* 0x000fe200078e00ff */
[----:B------:R-:W-:Y:S01]  /*01b0*/  BSSY.RECONVERGENT B1, `(.L_x_0) ;  /* 0x000000d000017945 */ /* 0x000fe20003800200 */
[----:B------:R-:W-:-:S04]  /*01c0*/  IMAD.MOV.U32 R2, RZ, RZ, 0x41a00000 ;  /* 0x41a00000ff027424 */ /* 0x000fc800078e00ff */
[----:B------:R-:W-:-:S04]  /*01d0*/  FFMA R2, R3, -R2, 1 ;  /* 0x3f80000003027423 */ /* 0x000fc80000000802 */
[----:B------:R-:W-:Y:S01]  /*01e0*/  FFMA R3, R2, R3, 0.050000000745058059692 ;  /* 0x3d4ccccd02037423 */ /* 0x000fe20000000003 */
[----:B------:R-:W-:Y:S01]  /*01f0*/  IMAD R2, R8, R10, R9 ;  /* 0x0000000a08027224 */ /* 0x000fe200078e0209 */
[----:B--2---:R-:W0:Y:S02]  /*0200*/  FCHK P0, |R0|, 20 ;  /* 0x41a0000000007902 */ /* 0x004e240000000200 */
[----:B------:R-:W-:-:S04]  /*0210*/  FFMA R6, |R0|, R3, RZ ;  /* 0x0000000300067223 */ /* 0x000fc800000002ff */
[----:B------:R-:W-:-:S04]  /*0220*/  FFMA R7, R6, -20, |R0| ;  /* 0xc1a0000006077823 */ /* 0x000fc80000000400 */
[----:B------:R-:W-:Y:S01]  /*0230*/  FFMA R6, R3, R7, R6 ;  /* 0x0000000703067223 */ /* 0x000fe20000000006 */
[----:B0-----:R-:W-:Y:S06]  /*0240*/  @!P0 BRA `(.L_x_1) ;  /* 0x00000000000c8947 */ /* 0x001fec0003800000 */
[----:B------:R-:W-:Y:S01]  /*0250*/  FADD R0, |R0|, -RZ ;  /* 0x800000ff00007221 */ /* 0x000fe20000000200 */
[----:B------:R-:W-:-:S07]  /*0260*/  MOV R4, 0x280 ;  /* 0x0000028000047802 */ /* 0x000fce0000000f00 */
[----:B------:R-:W-:Y:S05]  /*0270*/  CALL.REL.NOINC `($__internal_0_$__cuda_sm3x_div_rn_noftz_f32_slowpath) ;  /* 0x0000000000507944 */ /* 0x000fea0003c00000 */
.L_x_1:
[----:B------:R-:W-:Y:S05]  /*0280*/  BSYNC.RECONVERGENT B1 ;  /* 0x0000000000017941 */ /* 0x000fea0003800200 */
.L_x_0:
[----:B------:R-:W0:Y:S02]  /*0290*/  F2I.TRUNC.NTZ R0, R6 ;  /* 0x0000000600007305 */ /* 0x000e24000020f100 */
[----:B0-----:R-:W-:-:S05]  /*02a0*/  I2FP.F32.S32 R7, R0 ;  /* 0x0000000000077245 */ /* 0x001fca0000201400 */
[----:B------:R-:W-:-:S05]  /*02b0*/  FADD R0, -R7, R6 ;  /* 0x0000000607007221 */ /* 0x000fca0000000100 */
[----:B------:R-:W-:-:S13]  /*02c0*/  FSETP.GT.AND P0, PT, |R0|, RZ, PT ;  /* 0x000000ff0000720b */ /* 0x000fda0003f04200 */
[----:B------:R-:W-:Y:S05]  /*02d0*/  @!P0 BRA `(.L_x_2) ;  /* 0x0000000000288947 */ /* 0x000fea0003800000 */
[----:B------:R-:W0:Y:S01]  /*02e0*/  LDC.64 R4, c[0x0][0x390] ;  /* 0x0000e400ff047b82 */ /* 0x000e220000000a00 */
[----:B------:R-:W1:Y:S01]  /*02f0*/  F2I.FLOOR.NTZ R0, R6 ;  /* 0x0000000600007305 */ /* 0x000e620000207100 */
[----:B------:R-:W-:-:S07]  /*0300*/  VIADD R3, R2, UR4 ;  /* 0x0000000402037c36 */ /* 0x000fce0008000000 */
[----:B------:R-:W2:Y:S01]  /*0310*/  F2I.CEIL.NTZ R7, R6 ;  /* 0x0000000600077305 */ /* 0x000ea2000020b100 */
[----:B0-----:R-:W-:Y:S01]  /*0320*/  IMAD.WIDE R2, R3, 0x4, R4 ;  /* 0x0000000403027825 */ /* 0x001fe200078e0204 */
[----:B-1----:R-:W-:Y:S02]  /*0330*/  I2FP.F32.S32 R5, R0 ;  /* 0x0000000000057245 */ /* 0x002fe40000201400 */
[----:B--2---:R-:W-:-:S03]  /*0340*/  I2FP.F32.S32 R7, R7 ;  /* 0x0000000700077245 */ /* 0x004fc60000201400 */
[----:B------:R-:W-:Y:S04]  /*0350*/  REDG.E.ADD.F32.FTZ.RN.STRONG.GPU desc[UR6][R2.64], R5 ;  /* 0x00000005020079a6 */ /* 0x000fe8000c12f306 */
[----:B------:R-:W-:Y:S01]  /*0360*/  REDG.E.ADD.F32.FTZ.RN.STRONG.GPU desc[UR6][R2.64], R7 ;  /* 0x00000007020079a6 */ /* 0x000fe2000c12f306 */
[----:B------:R-:W-:Y:S05]  /*0370*/  EXIT ;  /* 0x000000000000794d */ /* 0x000fea0003800000 */
.L_x_2:
[----:B------:R-:W0:Y:S02]  /*0380*/  LDC.64 R4, c[0x0][0x390] ;  /* 0x0000e400ff047b82 */ /* 0x000e240000000a00 */
[----:B0-----:R-:W-:-:S05]  /*0390*/  IMAD.WIDE.U32 R2, R2, 0x4, R4 ;  /* 0x0000000402027825 */ /* 0x001fca00078e0004 */
[----:B------:R-:W-:Y:S01]  /*03a0*/  REDG.E.ADD.F32.FTZ.RN.STRONG.GPU desc[UR6][R2.64], R7 ;  /* 0x00000007020079a6 */ /* 0x000fe2000c12f306 */
[----:B------:R-:W-:Y:S05]  /*03b0*/  EXIT ;  /* 0x000000000000794d */ /* 0x000fea0003800000 */
        .weak           $__internal_0_$__cuda_sm3x_div_rn_noftz_f32_slowpath
        .type           $__internal_0_$__cuda_sm3x_div_rn_noftz_f32_slowpath,@function
        .size           $__internal_0_$__cuda_sm3x_div_rn_noftz_f32_slowpath,(.L_x_55 - $__internal_0_$__cuda_sm3x_div_rn_noftz_f32_slowpath)
$__internal_0_$__cuda_sm3x_div_rn_noftz_f32_slowpath:
[----:B------:R-:W-:Y:S01]  /*03c0*/  SHF.R.U32.HI R3, RZ, 0x17, R0 ;  /* 0x00000017ff037819 */ /* 0x000fe20000011600 */
[----:B------:R-:W-:Y:S04]  /*03d0*/  BSSY.RECONVERGENT B0, `(.L_x_3) ;  /* 0x000005b000007945 */ /* 0x000fe80003800200 */
[----:B------:R-:W-:Y:S01]  /*03e0*/  BSSY.RELIABLE B2, `(.L_x_4) ;  /* 0x0000019000027945 */ /* 0x000fe20003800100 */
[----:B------:R-:W-:-:S05]  /*03f0*/  LOP3.LUT R3, R3, 0xff, RZ, 0xc0, !PT ;  /* 0x000000ff03037812 */ /* 0x000fca00078ec0ff */
[----:B------:R-:W-:-:S05]  /*0400*/  VIADD R6, R3, 0xffffffff ;  /* 0xffffffff03067836 */ /* 0x000fca0000000000 */
[----:B------:R-:W-:-:S13]  /*0410*/  ISETP.GT.U32.OR P0, PT, R6, 0xfd, !PT ;  /* 0x000000fd0600780c */ /* 0x000fda0007f04470 */
[----:B------:R-:W-:Y:S01]  /*0420*/  @!P0 IMAD.MOV.U32 R5, RZ, RZ, RZ ;  /* 0x000000ffff058224 */ /* 0x000fe200078e00ff */
[----:B------:R-:W-:Y:S06]  /*0430*/  @!P0 BRA `(.L_x_5) ;  /* 0x00000000004c8947 */ /* 0x000fec0003800000 */
[----:B------:R-:W-:-:S13]  /*0440*/  FSETP.GTU.FTZ.AND P0, PT, |R0|, +INF , PT ;  /* 0x7f8000000000780b */ /* 0x000fda0003f1c200 */
[----:B------:R-:W-:Y:S05]  /*0450*/  @P0 BREAK.RELIABLE B2 ;  /* 0x0000000000020942 */ /* 0x000fea0003800100 */
[----:B------:R-:W-:Y:S05]  /*0460*/  @P0 BRA `(.L_x_6) ;  /* 0x0000000400400947 */ /* 0x000fea0003800000 */
[----:B------:R-:W-:-:S05]  /*0470*/  IMAD.MOV.U32 R5, RZ, RZ, 0x41a00000 ;  /* 0x41a00000ff057424 */ /* 0x000fca00078e00ff */
[----:B------:R-:W-:-:S13]  /*0480*/  LOP3.LUT P0, RZ, R5, 0x7fffffff, R0, 0xc8, !PT ;  /* 0x7fffffff05ff7812 */ /* 0x000fda000780c800 */
[----:B------:R-:W-:Y:S05]  /*0490*/  @!P0 BREAK.RELIABLE B2 ;  /* 0x0000000000028942 */ /* 0x000fea0003800100 */
[----:B------:R-:W-:Y:S05]  /*04a0*/  @!P0 BRA `(.L_x_7) ;  /* 0x0000000400288947 */ /* 0x000fea0003800000 */
[----:B------:R-:W-:-:S13]  /*04b0*/  LOP3.LUT P0, RZ, R0, 0x7fffffff, RZ, 0xc0, !PT ;  /* 0x7fffffff00ff7812 */ /* 0x000fda000780c0ff */
[----:B------:R-:W-:Y:S05]  /*04c0*/  @!P0 BREAK.RELIABLE B2 ;  /* 0x0000000000028942 */ /* 0x000fea0003800100 */
[----:B------:R-:W-:Y:S05]  /*04d0*/  @!P0 BRA `(.L_x_8) ;  /* 0x0000000400148947 */ /* 0x000fea0003800000 */
[----:B------:R-:W-:Y:S02]  /*04e0*/  FSETP.NEU.FTZ.AND P0, PT, |R0|, +INF , PT ;  /* 0x7f8000000000780b */ /* 0x000fe40003f1d200 */
[----:B------:R-:W-:-:S04]  /*04f0*/  LOP3.LUT P1, RZ, R5, 0x7fffffff, RZ, 0xc0, !PT ;  /* 0x7fffffff05ff7812 */ /* 0x000fc8000782c0ff */
[----:B------:R-:W-:-:S13]  /*0500*/  PLOP3.LUT P0, PT, P0, P1, PT, 0x2f, 0xf2 ;  /* 0x0000000000f2781c */ /* 0x000fda0000702577 */
[----:B------:R-:W-:Y:S05]  /*0510*/  @P0 BREAK.RELIABLE B2 ;  /* 0x0000000000020942 */ /* 0x000fea0003800100 */
[----:B------:R-:W-:Y:S05]  /*0520*/  @P0 BRA `(.L_x_9) ;  /* 0x0000000000f40947 */ /* 0x000fea0003800000 */
[----:B------:R-:W-:-:S13]  /*0530*/  ISETP.GE.AND P0, PT, R6, RZ, PT ;  /* 0x000000ff0600720c */ /* 0x000fda0003f06270 */
[----:B------:R-:W-:Y:S02]  /*0540*/  @P0 IMAD.MOV.U32 R5, RZ, RZ, RZ ;  /* 0x000000ffff050224 */ /* 0x000fe400078e00ff */
[----:B------:R-:W-:Y:S01]  /*0550*/  @!P0 FFMA R0, R0, 1.84467440737095516160e+19, RZ ;  /* 0x5f80000000008823 */ /* 0x000fe200000000ff */
[----:B------:R-:W-:-:S07]  /*0560*/  @!P0 IMAD.MOV.U32 R5, RZ, RZ, -0x40 ;  /* 0xffffffc0ff058424 */ /* 0x000fce00078e00ff */
.L_x_5:
[----:B------:R-:W-:Y:S05]  /*0570*/  BSYNC.RELIABLE B2 ;  /* 0x0000000000027941 */ /* 0x000fea0003800100 */
.L_x_4:
[----:B------:R-:W-:Y:S01]  /*0580*/  UMOV UR5, 0x41a00000 ;  /* 0x41a0000000057882 */ /* 0x000fe20000000000 */
[----:B------:R-:W-:Y:S01]  /*0590*/  VIADD R3, R3, 0xffffff81 ;  /* 0xffffff8103037836 */ /* 0x000fe20000000000 */
[----:B------:R-:W-:Y:S01]  /*05a0*/  UIADD3 UR5, UPT, UPT, UR5, -0x2000000, URZ ;  /* 0xfe00000005057890 */ /* 0x000fe2000fffe0ff */
[----:B------:R-:W-:Y:S02]  /*05b0*/  BSSY.RECONVERGENT B2, `(.L_x_10) ;  /* 0x0000033000027945 */ /* 0x000fe40003800200 */
[----:B------:R-:W-:Y:S01]  /*05c0*/  IMAD R0, R3, -0x800000, R0 ;  /* 0xff80000003007824 */ /* 0x000fe200078e0200 */
[----:B------:R-:W-:Y:S02]  /*05d0*/  IADD3 R5, PT, PT, R5, -0x4, R3 ;  /* 0xfffffffc05057810 */ /* 0x000fe40007ffe003 */
[----:B------:R-:W-:-:S03]  /*05e0*/  FADD.FTZ R7, -RZ, -UR5 ;  /* 0x80000005ff077e21 */ /* 0x000fc60008010100 */
[----:B------:R-:W0:Y:S02]  /*05f0*/  MUFU.RCP R6, UR5 ;  /* 0x0000000500067d08 */ /* 0x000e240008001000 */
[----:B0-----:R-:W-:-:S04]  /*0600*/  FFMA R9, R6, R7, 1 ;  /* 0x3f80000006097423 */ /* 0x001fc80000000007 */
[----:B------:R-:W-:-:S04]  /*0610*/  FFMA R9, R6, R9, R6 ;  /* 0x0000000906097223 */ /* 0x000fc80000000006 */
[----:B------:R-:W-:-:S04]  /*0620*/  FFMA R6, R0, R9, RZ ;  /* 0x0000000900067223 */ /* 0x000fc800000000ff */
[----:B------:R-:W-:-:S04]  /*0630*/  FFMA R8, R7, R6, R0 ;  /* 0x0000000607087223 */ /* 0x000fc80000000000 */
[----:B------:R-:W-:-:S04]  /*0640*/  FFMA R8, R9, R8, R6 ;  /* 0x0000000809087223 */ /* 0x000fc80000000006 */
[----:B------:R-:W-:-:S04]  /*0650*/  FFMA R7, R7, R8, R0 ;  /* 0x0000000807077223 */ /* 0x000fc80000000000 */
[----:B------:R-:W-:-:S05]  /*0660*/  FFMA R6, R9, R7, R8 ;  /* 0x0000000709067223 */ /* 0x000fca0000000008 */
[----:B------:R-:W-:-:S04]  /*0670*/  SHF.R.U32.HI R0, RZ, 0x17, R6 ;  /* 0x00000017ff007819 */ /* 0x000fc80000011606 */
[----:B------:R-:W-:-:S05]  /*0680*/  LOP3.LUT R0, R0, 0xff, RZ, 0xc0, !PT ;  /* 0x000000ff00007812 */ /* 0x000fca00078ec0ff */
[----:B------:R-:W-:-:S04]  /*0690*/  IMAD.IADD R10, R0, 0x1, R5 ;  /* 0x00000001000a7824 */ /* 0x000fc800078e0205 */
[----:B------:R-:W-:-:S05]  /*06a0*/  VIADD R0, R10, 0xffffffff ;  /* 0xffffffff0a007836 */ /* 0x000fca0000000000 */
[----:B------:R-:W-:-:S13]  /*06b0*/  ISETP.GE.U32.AND P0, PT, R0, 0xfe, PT ;  /* 0x000000fe0000780c */ /* 0x000fda0003f06070 */
[----:B------:R-:W-:Y:S05]  /*06c0*/  @!P0 BRA `(.L_x_11) ;  /* 0x0000000000808947 */ /* 0x000fea0003800000 */
[----:B------:R-:W-:-:S13]  /*06d0*/  ISETP.GT.AND P0, PT, R10, 0xfe, PT ;  /* 0x000000fe0a00780c */ /* 0x000fda0003f04270 */
[----:B------:R-:W-:Y:S05]  /*06e0*/  @P0 BRA `(.L_x_12) ;  /* 0x00000000006c0947 */ /* 0x000fea0003800000 */
[----:B------:R-:W-:-:S13]  /*06f0*/  ISETP.GE.AND P0, PT, R10, 0x1, PT ;  /* 0x000000010a00780c */ /* 0x000fda0003f06270 */
[----:B------:R-:W-:Y:S05]  /*0700*/  @P0 BRA `(.L_x_13) ;  /* 0x0000000000740947 */ /* 0x000fea0003800000 */
[----:B------:R-:W-:Y:S02]  /*0710*/  ISETP.GE.AND P0, PT, R10, -0x18, PT ;  /* 0xffffffe80a00780c */ /* 0x000fe40003f06270 */
[----:B------:R-:W-:-:S11]  /*0720*/  LOP3.LUT R6, R6, 0x80000000, RZ, 0xc0, !PT ;  /* 0x8000000006067812 */ /* 0x000fd600078ec0ff */
[----:B------:R-:W-:Y:S05]  /*0730*/  @!P0 BRA `(.L_x_13) ;  /* 0x0000000000688947 */ /* 0x000fea0003800000 */
[CC--:B------:R-:W-:Y:S01]  /*0740*/  FFMA.RZ R0, R9.reuse, R7.reuse, R8 ;  /* 0x0000000709007223 */ /* 0x0c0fe2000000c008 */
[----:B------:R-:W-:Y:S01]  /*0750*/  IMAD.MOV R5, RZ, RZ, -R10 ;  /* 0x000000ffff057224 */ /* 0x000fe200078e0a0a */
[C---:B------:R-:W-:Y:S02]  /*0760*/  ISETP.NE.AND P2, PT, R10.reuse, RZ, PT ;  /* 0x000000ff0a00720c */ /* 0x040fe40003f45270 */
[----:B------:R-:W-:Y:S02]  /*0770*/  ISETP.NE.AND P1, PT, R10, RZ, PT ;  /* 0x000000ff0a00720c */ /* 0x000fe40003f25270 */
[----:B------:R-:W-:Y:S01]  /*0780*/  LOP3.LUT R3, R0, 0x7fffff, RZ, 0xc0, !PT ;  /* 0x007fffff00037812 */ /* 0x000fe200078ec0ff */
[CCC-:B------:R-:W-:Y:S01]  /*0790*/  FFMA.RP R0, R9.reuse, R7.reuse, R8.reuse ;  /* 0x0000000709007223 */ /* 0x1c0fe20000008008 */
[----:B------:R-:W-:Y:S01]  /*07a0*/  FFMA.RM R9, R9, R7, R8 ;  /* 0x0000000709097223 */ /* 0x000fe20000004008 */
[----:B------:R-:W-:Y:S01]  /*07b0*/  VIADD R8, R10, 0x20 ;  /* 0x000000200a087836 */ /* 0x000fe20000000000 */
[----:B------:R-:W-:-:S03]  /*07c0*/  LOP3.LUT R3, R3, 0x800000, RZ, 0xfc, !PT ;  /* 0x0080000003037812 */ /* 0x000fc600078efcff */
[----:B------:R-:W-:Y:S02]  /*07d0*/  FSETP.NEU.FTZ.AND P0, PT, R0, R9, PT ;  /* 0x000000090000720b */ /* 0x000fe40003f1d000 */
[----:B------:R-:W-:Y:S02]  /*07e0*/  SHF.L.U32 R8, R3, R8, RZ ;  /* 0x0000000803087219 */ /* 0x000fe400000006ff */
[----:B------:R-:W-:Y:S02]  /*07f0*/  SEL R0, R5, RZ, P2 ;  /* 0x000000ff05007207 */ /* 0x000fe40001000000 */
[----:B------:R-:W-:Y:S02]  /*0800*/  ISETP.NE.AND P1, PT, R8, RZ, P1 ;  /* 0x000000ff0800720c */ /* 0x000fe40000f25270 */
[----:B------:R-:W-:Y:S02]  /*0810*/  SHF.R.U32.HI R0, RZ, R0, R3 ;  /* 0x00000000ff007219 */ /* 0x000fe40000011603 */
[----:B------:R-:W-:-:S02]  /*0820*/  PLOP3.LUT P0, PT, P0, P1, PT, 0xf8, 0x8f ;  /* 0x00000000008f781c */ /* 0x000fc40000703f70 */
[----:B------:R-:W-:Y:S02]  /*0830*/  SHF.R.U32.HI R8, RZ, 0x1, R0 ;  /* 0x00000001ff087819 */ /* 0x000fe40000011600 */
[----:B------:R-:W-:-:S04]  /*0840*/  SEL R3, RZ, 0x1, !P0 ;  /* 0x00000001ff037807 */ /* 0x000fc80004000000 */
[----:B------:R-:W-:-:S04]  /*0850*/  LOP3.LUT R3, R3, 0x1, R8, 0xf8, !PT ;  /* 0x0000000103037812 */ /* 0x000fc800078ef808 */
[----:B------:R-:W-:-:S05]  /*0860*/  LOP3.LUT R3, R3, R0, RZ, 0xc0, !PT ;  /* 0x0000000003037212 */ /* 0x000fca00078ec0ff */
[----:B------:R-:W-:-:S05]  /*0870*/  IMAD.IADD R3, R8, 0x1, R3 ;  /* 0x0000000108037824 */ /* 0x000fca00078e0203 */
[----:B------:R-:W-:Y:S01]  /*0880*/  LOP3.LUT R6, R3, R6, RZ, 0xfc, !PT ;  /* 0x0000000603067212 */ /* 0x000fe200078efcff */
[----:B------:R-:W-:Y:S06]  /*0890*/  BRA `(.L_x_13) ;  /* 0x0000000000107947 */ /* 0x000fec0003800000 */
.L_x_12:
[----:B------:R-:W-:-:S04]  /*08a0*/  LOP3.LUT R6, R6, 0x80000000, RZ, 0xc0, !PT ;  /* 0x8000000006067812 */ /* 0x000fc800078ec0ff */
[----:B------:R-:W-:Y:S01]  /*08b0*/  LOP3.LUT R6, R6, 0x7f800000, RZ, 0xfc, !PT ;  /* 0x7f80000006067812 */ /* 0x000fe200078efcff */
[----:B------:R-:W-:Y:S06]  /*08c0*/  BRA `(.L_x_13) ;  /* 0x0000000000047947 */ /* 0x000fec0003800000 */
.L_x_11:
[----:B------:R-:W-:-:S07]  /*08d0*/  IMAD R6, R5, 0x800000, R6 ;  /* 0x0080000005067824 */ /* 0x000fce00078e0206 */
.L_x_13:
[----:B------:R-:W-:Y:S05]  /*08e0*/  BSYNC.RECONVERGENT B2 ;  /* 0x0000000000027941 */ /* 0x000fea0003800200 */
.L_x_10:
[----:B------:R-:W-:Y:S05]  /*08f0*/  BRA `(.L_x_14) ;  /* 0x0000000000207947 */ /* 0x000fea0003800000 */
.L_x_9:
[----:B------:R-:W-:-:S04]  /*0900*/  LOP3.LUT R0, R5, 0x80000000, R0, 0x48, !PT ;  /* 0x8000000005007812 */ /* 0x000fc800078e4800 */
[----:B------:R-:W-:Y:S01]  /*0910*/  LOP3.LUT R6, R0, 0x7f800000, RZ, 0xfc, !PT ;  /* 0x7f80000000067812 */ /* 0x000fe200078efcff */
[----:B------:R-:W-:Y:S06]  /*0920*/  BRA `(.L_x_14) ;  /* 0x0000000000147947 */ /* 0x000fec0003800000 */
.L_x_8:
[----:B------:R-:W-:Y:S01]  /*0930*/  LOP3.LUT R6, R5, 0x80000000, R0, 0x48, !PT ;  /* 0x8000000005067812 */ /* 0x000fe200078e4800 */
[----:B------:R-:W-:Y:S06]  /*0940*/  BRA `(.L_x_14) ;  /* 0x00000000000c7947 */ /* 0x000fec0003800000 */
.L_x_7:
[----:B------:R-:W0:Y:S01]  /*0950*/  MUFU.RSQ R6, -QNAN ;  /* 0xffc0000000067908 */ /* 0x000e220000001400 */
[----:B------:R-:W-:Y:S05]  /*0960*/  BRA `(.L_x_14) ;  /* 0x0000000000047947 */ /* 0x000fea0003800000 */
.L_x_6:
[----:B------:R-:W-:-:S07]  /*0970*/  FADD.FTZ R6, R0, 20 ;  /* 0x41a0000000067421 */ /* 0x000fce0000010000 */
.L_x_14:
[----:B------:R-:W-:Y:S05]  /*0980*/  BSYNC.RECONVERGENT B0 ;  /* 0x0000000000007941 */ /* 0x000fea0003800200 */
.L_x_3:
[----:B------:R-:W-:-:S04]  /*0990*/  IMAD.MOV.U32 R5, RZ, RZ, 0x0 ;  /* 0x00000000ff057424 */ /* 0x000fc800078e00ff */
[----:B0-----:R-:W-:Y:S05]  /*09a0*/  RET.REL.NODEC R4 `(_Z9histogramPfS_S_iii) ;  /* 0xfffffff404947950 */ /* 0x001fea0003c3ffff */
.L_x_15:
[----:B------:R-:W-:-:S00]  /*09b0*/  BRA `(.L_x_15) ;  /* 0xfffffffc00fc7947 */ /* 0x000fc0000383ffff */
[----:B------:R-:W-:-:S00]  /*09c0*/  NOP ;  /* 0x0000000000007918 */ /* 0x000fc00000000000 */
        /* <DEDUP_REMOVED lines=11> */
.L_x_55:


//--------------------- .text._Z18gradient_magnitudePfS_S_iii --------------------------
	.section	.text._Z18gradient_magnitudePfS_S_iii,"ax",@progbits
	.align	128
        .global         _Z18gradient_magnitudePfS_S_iii
        .type           _Z18gradient_magnitudePfS_S_iii,@function
        .size           _Z18gradient_magnitudePfS_S_iii,(.L_x_57 - _Z18gradient_magnitudePfS_S_iii)
        .other          _Z18gradient_magnitudePfS_S_iii,@"STO_CUDA_ENTRY STV_DEFAULT"
_Z18gradient_magnitudePfS_S_iii:
.text._Z18gradient_magnitudePfS_S_iii:
        /* <DEDUP_REMOVED lines=10> */
[----:B-1----:R-:W-:-:S05]  /*00a0*/  IMAD R2, R2, UR4, R5 ;  /* 0x0000000402027c24 */ /* 0x002fca000f8e0205 */
[----:B------:R-:W-:-:S13]  /*00b0*/  ISETP.GE.OR P0, PT, R2, UR6, P0 ;  /* 0x0000000602007c0c */ /* 0x000fda0008706670 */
[----:B------:R-:W-:Y:S05]  /*00c0*/  @P0 EXIT ;  /* 0x000000000000094d */ /* 0x000fea0003800000 */
[----:B------:R-:W-:-:S06]  /*00d0*/  UIADD3 UR4, UPT, UPT, UR7, -0x1, URZ ;  /* 0xffffffff07047890 */ /* 0x000fcc000fffe0ff */
[----:B------:R-:W-:Y:S01]  /*00e0*/  ISETP.NE.AND P0, PT, R3, UR4, PT ;  /* 0x0000000403007c0c */ /* 0x000fe2000bf05270 */
[----:B------:R-:W-:-:S03]  /*00f0*/  UIADD3 UR4, UPT, UPT, UR6, -0x1, URZ ;  /* 0xffffffff06047890 */ /* 0x000fc6000fffe0ff */
[----:B------:R-:W-:-:S04]  /*0100*/  ISETP.EQ.OR P0, PT, R3, 0x1, !P0 ;  /* 0x000000010300780c */ /* 0x000fc80004702670 */
[----:B------:R-:W-:-:S04]  /*0110*/  ISETP.EQ.OR P0, PT, R2, 0x1, P0 ;  /* 0x000000010200780c */ /* 0x000fc80000702670 */
[----:B------:R-:W-:Y:S01]  /*0120*/  ISETP.EQ.OR P0, PT, R2, UR4, P0 ;  /* 0x0000000402007c0c */ /* 0x000fe20008702670 */
[----:B------:R-:W-:-:S12]  /*0130*/  IMAD R2, R3, UR6, R2 ;  /* 0x0000000603027c24 */ /* 0x000fd8000f8e0202 */
[----:B------:R-:W-:Y:S05]  /*0140*/  @P0 EXIT ;  /* 0x000000000000094d */ /* 0x000fea0003800000 */
[----:B------:R-:W0:Y:S01]  /*0150*/  LDC.64 R6, c[0x0][0x380] ;  /* 0x0000e000ff067b82 */ /* 0x000e220000000a00 */
[----:B------:R-:W1:Y:S01]  /*0160*/  LDCU.64 UR8, c[0x0][0x358] ;  /* 0x00006b00ff0877ac */ /* 0x000e620008000a00 */
[----:B0-----:R-:W-:-:S05]  /*0170*/  IMAD.WIDE R6, R2, 0x4, R6 ;  /* 0x0000000402067825 */ /* 0x001fca00078e0206 */
[----:B-1----:R-:W2:Y:S01]  /*0180*/  LDG.E R3, desc[UR8][R6.64] ;  /* 0x0000000806037981 */ /* 0x002ea2000c1e1900 */
[----:B------:R-:W-:Y:S01]  /*0190*/  BSSY.RECONVERGENT B0, `(.L_x_16) ;  /* 0x0000008000007945 */ /* 0x000fe20003800200 */
[----:B------:R-:W-:Y:S01]  /*01a0*/  MOV R0, 0x210 ;  /* 0x0000021000007802 */ /* 0x000fe20000000f00 */
[----:B------:R-:W-:Y:S01]  /*01b0*/  UMOV UR4, URZ ;  /* 0x000000ff00047c82 */ /* 0x000fe20008000000 */
[----:B------:R-:W-:Y:S01]  /*01c0*/  UMOV UR5, 0x40000000 ;  /* 0x4000000000057882 */ /* 0x000fe20000000000 */
[----:B--2---:R-:W0:Y:S02]  /*01d0*/  F2F.F64.F32 R4, R3 ;  /* 0x0000000300047310 */ /* 0x004e240000201800 */
[----:B0-----:R-:W-:-:S10]  /*01e0*/  DADD R28, -RZ, |R4| ;  /* 0x00000000ff1c7229 */ /* 0x001fd40000000504 */
[----:B------:R-:W-:-:S07]  /*01f0*/  IMAD.MOV.U32 R18, RZ, RZ, R28 ;  /* 0x000000ffff127224 */ /* 0x000fce00078e001c */
[----:B------:R-:W-:Y:S05]  /*0200*/  CALL.REL.NOINC `($_Z18gradient_magnitudePfS_S_iii$__internal_accurate_pow) ;  /* 0x0000000400707944 */ /* 0x000fea0003c00000 */
[----:B------:R-:W-:Y:S05]  /*0210*/  BSYNC.RECONVERGENT B0 ;  /* 0x0000000000007941 */ /* 0x000fea0003800200 */
.L_x_16:
[----:B------:R-:W0:Y:S02]  /*0220*/  LDC.64 R28, c[0x0][0x388] ;  /* 0x0000e200ff1c7b82 */ /* 0x000e240000000a00 */
[----:B0-----:R-:W-:-:S06]  /*0230*/  IMAD.WIDE R28, R2, 0x4, R28 ;  /* 0x00000004021c7825 */ /* 0x001fcc00078e021c */
[----:B------:R-:W2:Y:S01]  /*0240*/  LDG.E R28, desc[UR8][R28.64] ;  /* 0x000000081c1c7981 */ /* 0x000ea2000c1e1900 */
[----:B------:R-:W-:Y:S01]  /*0250*/  DADD R6, R4, 2 ;  /* 0x4000000004067429 */ /* 0x000fe20000000000 */
[----:B------:R-:W-:Y:S01]  /*0260*/  FSETP.NEU.AND P0, PT, R3, RZ, PT ;  /* 0x000000ff0300720b */ /* 0x000fe20003f0d000 */
[----:B------:R-:W-:Y:S01]  /*0270*/  BSSY.RECONVERGENT B0, `(.L_x_17) ;  /* 0x000000e000007945 */ /* 0x000fe20003800200 */
[----:B------:R-:W-:Y:S02]  /*0280*/  IMAD.MOV.U32 R8, RZ, RZ, R10 ;  /* 0x000000ffff087224 */ /* 0x000fe400078e000a */
[----:B------:R-:W-:-:S05]  /*0290*/  IMAD.MOV.U32 R9, RZ, RZ, R11 ;  /* 0x000000ffff097224 */ /* 0x000fca00078e000b */
[----:B------:R-:W-:-:S04]  /*02a0*/  LOP3.LUT R0, R7, 0x7ff00000, RZ, 0xc0, !PT ;  /* 0x7ff0000007007812 */ /* 0x000fc800078ec0ff */
[----:B------:R-:W-:Y:S02]  /*02b0*/  ISETP.NE.AND P1, PT, R0, 0x7ff00000, PT ;  /* 0x7ff000000000780c */ /* 0x000fe40003f25270 */
[----:B------:R-:W-:Y:S01]  /*02c0*/  @!P0 CS2R R8, SRZ ;  /* 0x0000000000088805 */ /* 0x000fe2000001ff00 */
[----:B--2---:R0:W1:Y:S10]  /*02d0*/  F2F.F64.F32 R6, R28 ;  /* 0x0000001c00067310 */ /* 0x0040740000201800 */
[----:B------:R-:W-:Y:S05]  /*02e0*/  @P1 BRA `(.L_x_18) ;  /* 0x0000000000181947 */ /* 0x000fea0003800000 */
[----:B------:R-:W-:-:S13]  /*02f0*/  FSETP.NAN.AND P0, PT, R3, R3, PT ;  /* 0x000000030300720b */ /* 0x000fda0003f08000 */
[----:B------:R-:W-:Y:S01]  /*0300*/  @P0 DADD R8, R4, 2 ;  /* 0x4000000004080429 */ /* 0x000fe20000000000 */
[----:B------:R-:W-:Y:S10]  /*0310*/  @P0 BRA `(.L_x_18) ;  /* 0x00000000000c0947 */ /* 0x000ff40003800000 */
[----:B------:R-:W-:-:S14]  /*0320*/  DSETP.NEU.AND P0, PT, |R4|, +INF , PT ;  /* 0x7ff000000400742a */ /* 0x000fdc0003f0d200 */
[----:B------:R-:W-:Y:S01]  /*0330*/  @!P0 IMAD.MOV.U32 R8, RZ, RZ, 0x0 ;  /* 0x00000000ff088424 */ /* 0x000fe200078e00ff */
[----:B------:R-:W-:-:S07]  /*0340*/  @!P0 MOV R9, 0x7ff00000 ;  /* 0x7ff0000000098802 */ /* 0x000fce0000000f00 */
.L_x_18:
[----:B------:R-:W-:Y:S05]  /*0350*/  BSYNC.RECONVERGENT B0 ;  /* 0x0000000000007941 */ /* 0x000fea0003800200 */
.L_x_17:
[----:B------:R-:W2:Y:S01]  /*0360*/  F2F.F32.F64 R8, R8 ;  /* 0x0000000800087310 */ /* 0x000ea20000301000 */
[----:B-1----:R-:W-:Y:S01]  /*0370*/  DADD R4, -RZ, |R6| ;  /* 0x00000000ff047229 */ /* 0x002fe20000000506 */
[----:B------:R-:W-:Y:S01]  /*0380*/  FSETP.NEU.AND P0, PT, R3, 1, PT ;  /* 0x3f8000000300780b */ /* 0x000fe20003f0d000 */
[----:B------:R-:W-:Y:S01]  /*0390*/  BSSY.RECONVERGENT B0, `(.L_x_19) ;  /* 0x0000006000007945 */ /* 0x000fe20003800200 */
[----:B------:R-:W-:-:S07]  /*03a0*/  MOV R0, 0x3f0 ;  /* 0x000003f000007802 */ /* 0x000fce0000000f00 */
[----:B------:R-:W-:Y:S02]  /*03b0*/  IMAD.MOV.U32 R18, RZ, RZ, R4 ;  /* 0x000000ffff127224 */ /* 0x000fe400078e0004 */
[----:B------:R-:W-:Y:S01]  /*03c0*/  IMAD.MOV.U32 R29, RZ, RZ, R5 ;  /* 0x000000ffff1d7224 */ /* 0x000fe200078e0005 */
[----:B--2---:R-:W-:-:S07]  /*03d0*/  FSEL R3, R8, 1, P0 ;  /* 0x3f80000008037808 */ /* 0x004fce0000000000 */
[----:B0-----:R-:W-:Y:S05]  /*03e0*/  CALL.REL.NOINC `($_Z18gradient_magnitudePfS_S_iii$__internal_accurate_pow) ;  /* 0x0000000000f87944 */ /* 0x001fea0003c00000 */
[----:B------:R-:W-:Y:S05]  /*03f0*/  BSYNC.RECONVERGENT B0 ;  /* 0x0000000000007941 */ /* 0x000fea0003800200 */
.L_x_19:
[----:B------:R-:W-:Y:S01]  /*0400*/  DADD R4, R6, 2 ;  /* 0x4000000006047429 */ /* 0x000fe20000000000 */
[----:B------:R-:W-:Y:S01]  /*0410*/  FSETP.NEU.AND P0, PT, R28, RZ, PT ;  /* 0x000000ff1c00720b */ /* 0x000fe20003f0d000 */
[----:B------:R-:W-:Y:S08]  /*0420*/  BSSY.RECONVERGENT B0, `(.L_x_20) ;  /* 0x000000d000007945 */ /* 0x000ff00003800200 */
[----:B------:R-:W-:-:S02]  /*0430*/  LOP3.LUT R4, R5, 0x7ff00000, RZ, 0xc0, !PT ;  /* 0x7ff0000005047812 */ /* 0x000fc400078ec0ff */
[----:B------:R-:W-:Y:S02]  /*0440*/  MOV R5, R11 ;  /* 0x0000000b00057202 */ /* 0x000fe40000000f00 */
[----:B------:R-:W-:Y:S01]  /*0450*/  ISETP.NE.AND P1, PT, R4, 0x7ff00000, PT ;  /* 0x7ff000000400780c */ /* 0x000fe20003f25270 */
[----:B------:R-:W-:Y:S01]  /*0460*/  IMAD.MOV.U32 R4, RZ, RZ, R10 ;  /* 0x000000ffff047224 */ /* 0x000fe200078e000a */
[----:B------:R-:W-:-:S11]  /*0470*/  @!P0 CS2R R4, SRZ ;  /* 0x0000000000048805 */ /* 0x000fd6000001ff00 */
[----:B------:R-:W-:Y:S05]  /*0480*/  @P1 BRA `(.L_x_21) ;  /* 0x0000000000181947 */ /* 0x000fea0003800000 */
[----:B------:R-:W-:-:S13]  /*0490*/  FSETP.NAN.AND P0, PT, R28, R28, PT ;  /* 0x0000001c1c00720b */ /* 0x000fda0003f08000 */
[----:B------:R-:W-:Y:S01]  /*04a0*/  @P0 DADD R4, R6, 2 ;  /* 0x4000000006040429 */ /* 0x000fe20000000000 */
[----:B------:R-:W-:Y:S10]  /*04b0*/  @P0 BRA `(.L_x_21) ;  /* 0x00000000000c0947 */ /* 0x000ff40003800000 */
[----:B------:R-:W-:-:S14]  /*04c0*/  DSETP.NEU.AND P0, PT, |R6|, +INF , PT ;  /* 0x7ff000000600742a */ /* 0x000fdc0003f0d200 */
[----:B------:R-:W-:Y:S02]  /*04d0*/  @!P0 IMAD.MOV.U32 R4, RZ, RZ, 0x0 ;  /* 0x00000000ff048424 */ /* 0x000fe400078e00ff */
[----:B------:R-:W-:-:S07]  /*04e0*/  @!P0 IMAD.MOV.U32 R5, RZ, RZ, 0x7ff00000 ;  /* 0x7ff00000ff058424 */ /* 0x000fce00078e00ff */
.L_x_21:
[----:B------:R-:W-:Y:S05]  /*04f0*/  BSYNC.RECONVERGENT B0 ;  /* 0x0000000000007941 */ /* 0x000fea0003800200 */
.L_x_20:
[----:B------:R-:W0:Y:S01]  /*0500*/  F2F.F32.F64 R4, R4 ;  /* 0x0000000400047310 */ /* 0x000e220000301000 */
[----:B------:R-:W-:Y:S01]  /*0510*/  FSETP.NEU.AND P0, PT, R28, 1, PT ;  /* 0x3f8000001c00780b */ /* 0x000fe20003f0d000 */
[----:B------:R-:W-:Y:S03]  /*0520*/  BSSY.RECONVERGENT B0, `(.L_x_22) ;  /* 0x000000f000007945 */ /* 0x000fe60003800200 */
[----:B0-----:R-:W-:-:S05]  /*0530*/  FSEL R0, R4, 1, P0 ;  /* 0x3f80000004007808 */ /* 0x001fca0000000000 */
[----:B------:R-:W-:-:S04]  /*0540*/  FADD R6, R3, R0 ;  /* 0x0000000003067221 */ /* 0x000fc80000000000 */
[----:B------:R-:W-:Y:S01]  /*0550*/  VIADD R0, R6, 0xf3000000 ;  /* 0xf300000006007836 */ /* 0x000fe20000000000 */
[----:B------:R0:W1:Y:S04]  /*0560*/  MUFU.RSQ R3, R6 ;  /* 0x0000000600037308 */ /* 0x0000680000001400 */
[----:B------:R-:W-:-:S13]  /*0570*/  ISETP.GT.U32.AND P0, PT, R0, 0x727fffff, PT ;  /* 0x727fffff0000780c */ /* 0x000fda0003f04070 */
[----:B01----:R-:W-:Y:S05]  /*0580*/  @!P0 BRA `(.L_x_23) ;  /* 0x0000000000108947 */ /* 0x003fea0003800000 */
[----:B------:R-:W-:-:S07]  /*0590*/  MOV R8, 0x5b0 ;  /* 0x000005b000087802 */ /* 0x000fce0000000f00 */
[----:B------:R-:W-:Y:S05]  /*05a0*/  CALL.REL.NOINC `($__internal_1_$__cuda_sm20_sqrt_rn_f32_slowpath) ;  /* 0x00000000002c7944 */ /* 0x000fea0003c00000 */
[----:B------:R-:W-:Y:S01]  /*05b0*/  MOV R7, R3 ;  /* 0x0000000300077202 */ /* 0x000fe20000000f00 */
[----:B------:R-:W-:Y:S06]  /*05c0*/  BRA `(.L_x_24) ;  /* 0x0000000000107947 */ /* 0x000fec0003800000 */
.L_x_23:
[----:B------:R-:W-:Y:S01]  /*05d0*/  FMUL.FTZ R7, R6, R3 ;  /* 0x0000000306077220 */ /* 0x000fe20000410000 */
[----:B------:R-:W-:-:S03]  /*05e0*/  FMUL.FTZ R3, R3, 0.5 ;  /* 0x3f00000003037820 */ /* 0x000fc60000410000 */
[----:B------:R-:W-:-:S04]  /*05f0*/  FFMA R0, -R7, R7, R6 ;  /* 0x0000000707007223 */ /* 0x000fc80000000106 */
[----:B------:R-:W-:-:S07]  /*0600*/  FFMA R7, R0, R3, R7 ;  /* 0x0000000300077223 */ /* 0x000fce0000000007 */
.L_x_24:
[----:B------:R-:W-:Y:S05]  /*0610*/  BSYNC.RECONVERGENT B0 ;  /* 0x0000000000007941 */ /* 0x000fea0003800200 */
.L_x_22:
[----:B------:R-:W0:Y:S02]  /*0620*/  LDC.64 R4, c[0x0][0x390] ;  /* 0x0000e400ff047b82 */ /* 0x000e240000000a00 */
[----:B0-----:R-:W-:-:S05]  /*0630*/  IMAD.WIDE R2, R2, 0x4, R4 ;  /* 0x0000000402027825 */ /* 0x001fca00078e0204 */
[----:B------:R-:W-:Y:S01]  /*0640*/  STG.E desc[UR8][R2.64], R7 ;  /* 0x0000000702007986 */ /* 0x000fe2000c101908 */
[----:B------:R-:W-:Y:S05]  /*0650*/  EXIT ;  /* 0x000000000000794d */ /* 0x000fea0003800000 */
        .weak           $__internal_1_$__cuda_sm20_sqrt_rn_f32_slowpath
        .type           $__internal_1_$__cuda_sm20_sqrt_rn_f32_slowpath,@function
        .size           $__internal_1_$__cuda_sm20_sqrt_rn_f32_slowpath,($_Z18gradient_magnitudePfS_S_iii$__internal_accurate_pow - $__internal_1_$__cuda_sm20_sqrt_rn_f32_slowpath)
$__internal_1_$__cuda_sm20_sqrt_rn_f32_slowpath:
[----:B------:R-:W-:-:S13]  /*0660*/  LOP3.LUT P0, RZ, R6, 0x7fffffff, RZ, 0xc0, !PT ;  /* 0x7fffffff06ff7812 */ /* 0x000fda000780c0ff */
[----:B------:R-:W-:Y:S01]  /*0670*/  @!P0 IMAD.MOV.U32 R3, RZ, RZ, R6 ;  /* 0x000000ffff038224 */ /* 0x000fe200078e0006 */
[----:B------:R-:W-:Y:S06]  /*0680*/  @!P0 BRA `(.L_x_25) ;  /* 0x0000000000448947 */ /* 0x000fec0003800000 */
[----:B------:R-:W-:Y:S01]  /*0690*/  FSETP.GEU.FTZ.AND P0, PT, R6, RZ, PT ;  /* 0x000000ff0600720b */ /* 0x000fe20003f1e000 */
[----:B------:R-:W-:-:S12]  /*06a0*/  IMAD.MOV.U32 R0, RZ, RZ, R6 ;  /* 0x000000ffff007224 */ /* 0x000fd800078e0006 */
[----:B------:R-:W-:Y:S01]  /*06b0*/  @!P0 IMAD.MOV.U32 R3, RZ, RZ, 0x7fffffff ;  /* 0x7fffffffff038424 */ /* 0x000fe200078e00ff */
[----:B------:R-:W-:Y:S06]  /*06c0*/  @!P0 BRA `(.L_x_25) ;  /* 0x0000000000348947 */ /* 0x000fec0003800000 */
[----:B------:R-:W-:-:S13]  /*06d0*/  FSETP.GTU.FTZ.AND P0, PT, |R0|, +INF , PT ;  /* 0x7f8000000000780b */ /* 0x000fda0003f1c200 */
[----:B------:R-:W-:Y:S01]  /*06e0*/  @P0 FADD.FTZ R3, R0, 1 ;  /* 0x3f80000000030421 */ /* 0x000fe20000010000 */
[----:B------:R-:W-:Y:S06]  /*06f0*/  @P0 BRA `(.L_x_25) ;  /* 0x0000000000280947 */ /* 0x000fec0003800000 */
[----:B------:R-:W-:-:S13]  /*0700*/  FSETP.NEU.FTZ.AND P0, PT, |R0|, +INF , PT ;  /* 0x7f8000000000780b */ /* 0x000fda0003f1d200 */
[----:B------:R-:W-:-:S04]  /*0710*/  @P0 FFMA R4, R0, 1.84467440737095516160e+19, RZ ;  /* 0x5f80000000040823 */ /* 0x000fc800000000ff */
[----:B------:R-:W0:Y:S02]  /*0720*/  @P0 MUFU.RSQ R3, R4 ;  /* 0x0000000400030308 */ /* 0x000e240000001400 */
[----:B0-----:R-:W-:Y:S01]  /*0730*/  @P0 FMUL.FTZ R5, R4, R3 ;  /* 0x0000000304050220 */ /* 0x001fe20000410000 */
[----:B------:R-:W-:Y:S01]  /*0740*/  @P0 FMUL.FTZ R7, R3, 0.5 ;  /* 0x3f00000003070820 */ /* 0x000fe20000410000 */
[----:B------:R-:W-:Y:S02]  /*0750*/  @!P0 MOV R3, R0 ;  /* 0x0000000000038202 */ /* 0x000fe40000000f00 */
[----:B------:R-:W-:-:S04]  /*0760*/  @P0 FADD.FTZ R6, -R5, -RZ ;  /* 0x800000ff05060221 */ /* 0x000fc80000010100 */
[----:B------:R-:W-:-:S04]  /*0770*/  @P0 FFMA R6, R5, R6, R4 ;  /* 0x0000000605060223 */ /* 0x000fc80000000004 */
[----:B------:R-:W-:-:S04]  /*0780*/  @P0 FFMA R6, R6, R7, R5 ;  /* 0x0000000706060223 */ /* 0x000fc80000000005 */
[----:B------:R-:W-:-:S07]  /*0790*/  @P0 FMUL.FTZ R3, R6, 2.3283064365386962891e-10 ;  /* 0x2f80000006030820 */ /* 0x000fce0000410000 */
.L_x_25:
[----:B------:R-:W-:Y:S02]  /*07a0*/  IMAD.MOV.U32 R4, RZ, RZ, R8 ;  /* 0x000000ffff047224 */ /* 0x000fe400078e0008 */
[----:B------:R-:W-:-:S04]  /*07b0*/  IMAD.MOV.U32 R5, RZ, RZ, 0x0 ;  /* 0x00000000ff057424 */ /* 0x000fc800078e00ff */
[----:B------:R-:W-:Y:S05]  /*07c0*/  RET.REL.NODEC R4 `(_Z18gradient_magnitudePfS_S_iii) ;  /* 0xfffffff8040c7950 */ /* 0x000fea0003c3ffff */
        .type           $_Z18gradient_magnitudePfS_S_iii$__internal_accurate_pow,@function
        .size           $_Z18gradient_magnitudePfS_S_iii$__internal_accurate_pow,(.L_x_57 - $_Z18gradient_magnitudePfS_S_iii$__internal_accurate_pow)
$_Z18gradient_magnitudePfS_S_iii$__internal_accurate_pow:
[----:B------:R-:W-:Y:S01]  /*07d0*/  ISETP.GT.U32.AND P0, PT, R29, 0xfffff, PT ;  /* 0x000fffff1d00780c */ /* 0x000fe20003f04070 */
[----:B------:R-:W-:Y:S01]  /*07e0*/  IMAD.MOV.U32 R8, RZ, RZ, R18 ;  /* 0x000000ffff087224 */ /* 0x000fe200078e0012 */
[----:B------:R-:W-:Y:S01]  /*07f0*/  MOV R9, R29 ;  /* 0x0000001d00097202 */ /* 0x000fe20000000f00 */
[--C-:B------:R-:W-:Y:S01]  /*0800*/  IMAD.MOV.U32 R10, RZ, RZ, R29.reuse ;  /* 0x000000ffff0a7224 */ /* 0x100fe200078e001d */
[----:B------:R-:W-:Y:S01]  /*0810*/  MOV R15, 0x3ed0f5d2 ;  /* 0x3ed0f5d2000f7802 */ /* 0x000fe20000000f00 */
[----:B------:R-:W-:Y:S01]  /*0820*/  IMAD.MOV.U32 R22, RZ, RZ, RZ ;  /* 0x000000ffff167224 */ /* 0x000fe200078e00ff */
[----:B------:R-:W-:Y:S01]  /*0830*/  UMOV UR6, 0x7d2cafe2 ;  /* 0x7d2cafe200067882 */ /* 0x000fe20000000000 */
[----:B------:R-:W-:Y:S01]  /*0840*/  IMAD.MOV.U32 R14, RZ, RZ, 0x41ad3b5a ;  /* 0x41ad3b5aff0e7424 */ /* 0x000fe200078e00ff */
[----:B------:R-:W-:Y:S01]  /*0850*/  UMOV UR7, 0x3eb0f5ff ;  /* 0x3eb0f5ff00077882 */ /* 0x000fe20000000000 */
[----:B------:R-:W-:Y:S01]  /*0860*/  SHF.R.U32.HI R29, RZ, 0x14, R29 ;  /* 0x00000014ff1d7819 */ /* 0x000fe2000001161d */
[----:B------:R-:W-:Y:S01]  /*0870*/  UMOV UR10, 0xfefa39ef ;  /* 0xfefa39ef000a7882 */ /* 0x000fe20000000000 */
[----:B------:R-:W-:-:S02]  /*0880*/  UMOV UR11, 0x3fe62e42 ;  /* 0x3fe62e42000b7882 */ /* 0x000fc40000000000 */
[----:B------:R-:W-:-:S10]  /*0890*/  @!P0 DMUL R8, R8, 1.80143985094819840000e+16 ;  /* 0x4350000008088828 */ /* 0x000fd40000000000 */
[----:B------:R-:W-:Y:S01]  /*08a0*/  @!P0 IMAD.MOV.U32 R10, RZ, RZ, R9 ;  /* 0x000000ffff0a8224 */ /* 0x000fe200078e0009 */
[----:B------:R-:W-:Y:S01]  /*08b0*/  @!P0 LEA.HI R29, R9, 0xffffffca, RZ, 0xc ;  /* 0xffffffca091d8811 */ /* 0x000fe200078f60ff */
[----:B------:R-:W-:-:S03]  /*08c0*/  @!P0 IMAD.MOV.U32 R18, RZ, RZ, R8 ;  /* 0x000000ffff128224 */ /* 0x000fc600078e0008 */
[----:B------:R-:W-:Y:S01]  /*08d0*/  LOP3.LUT R10, R10, 0x800fffff, RZ, 0xc0, !PT ;  /* 0x800fffff0a0a7812 */ /* 0x000fe200078ec0ff */
[----:B------:R-:W-:-:S03]  /*08e0*/  VIADD R8, R29, 0xfffffc01 ;  /* 0xfffffc011d087836 */ /* 0x000fc60000000000 */
[----:B------:R-:W-:-:S04]  /*08f0*/  LOP3.LUT R19, R10, 0x3ff00000, RZ, 0xfc, !PT ;  /* 0x3ff000000a137812 */ /* 0x000fc800078efcff */
[----:B------:R-:W-:-:S13]  /*0900*/  ISETP.GE.U32.AND P1, PT, R19, 0x3ff6a09f, PT ;  /* 0x3ff6a09f1300780c */ /* 0x000fda0003f26070 */
[----:B------:R-:W-:Y:S02]  /*0910*/  @P1 IADD3 R11, PT, PT, R19, -0x100000, RZ ;  /* 0xfff00000130b1810 */ /* 0x000fe40007ffe0ff */
[----:B------:R-:W-:-:S03]  /*0920*/  @P1 IADD3 R8, PT, PT, R29, -0x3fe, RZ ;  /* 0xfffffc021d081810 */ /* 0x000fc60007ffe0ff */
[----:B------:R-:W-:-:S06]  /*0930*/  @P1 IMAD.MOV.U32 R19, RZ, RZ, R11 ;  /* 0x000000ffff131224 */ /* 0x000fcc00078e000b */
[C---:B------:R-:W-:Y:S02]  /*0940*/  DADD R12, R18.reuse, 1 ;  /* 0x3ff00000120c7429 */ /* 0x040fe40000000000 */
[----:B------:R-:W-:-:S04]  /*0950*/  DADD R18, R18, -1 ;  /* 0xbff0000012127429 */ /* 0x000fc80000000000 */
[----:B------:R-:W0:Y:S02]  /*0960*/  MUFU.RCP64H R23, R13 ;  /* 0x0000000d00177308 */ /* 0x000e240000001800 */
[----:B0-----:R-:W-:-:S08]  /*0970*/  DFMA R10, -R12, R22, 1 ;  /* 0x3ff000000c0a742b */ /* 0x001fd00000000116 */
[----:B------:R-:W-:-:S08]  /*0980*/  DFMA R10, R10, R10, R10 ;  /* 0x0000000a0a0a722b */ /* 0x000fd0000000000a */
[----:B------:R-:W-:-:S08]  /*0990*/  DFMA R22, R22, R10, R22 ;  /* 0x0000000a1616722b */ /* 0x000fd00000000016 */
[----:B------:R-:W-:-:S08]  /*09a0*/  DMUL R10, R18, R22 ;  /* 0x00000016120a7228 */ /* 0x000fd00000000000 */
[----:B------:R-:W-:-:S08]  /*09b0*/  DFMA R10, R18, R22, R10 ;  /* 0x00000016120a722b */ /* 0x000fd0000000000a */
[CC--:B------:R-:W-:Y:S02]  /*09c0*/  DMUL R20, R10.reuse, R10.reuse ;  /* 0x0000000a0a147228 */ /* 0x0c0fe40000000000 */
[----:B------:R-:W-:-:S06]  /*09d0*/  DMUL R26, R10, R10 ;  /* 0x0000000a0a1a7228 */ /* 0x000fcc0000000000 */
[----:B------:R-:W-:Y:S01]  /*09e0*/  DFMA R12, R20, UR6, R14 ;  /* 0x00000006140c7c2b */ /* 0x000fe2000800000e */
[----:B------:R-:W-:Y:S01]  /*09f0*/  UMOV UR6, 0x75488a3f ;  /* 0x75488a3f00067882 */ /* 0x000fe20000000000 */
[----:B------:R-:W-:Y:S01]  /*0a00*/  UMOV UR7, 0x3ef3b20a ;  /* 0x3ef3b20a00077882 */ /* 0x000fe20000000000 */
[----:B------:R-:W-:-:S05]  /*0a10*/  DADD R14, R18, -R10 ;  /* 0x00000000120e7229 */ /* 0x000fca000000080a */
[----:B------:R-:W-:Y:S01]  /*0a20*/  DFMA R12, R20, R12, UR6 ;  /* 0x00000006140c7e2b */ /* 0x000fe2000800000c */
[----:B------:R-:W-:Y:S01]  /*0a30*/  UMOV UR6, 0xe4faecd5 ;  /* 0xe4faecd500067882 */ /* 0x000fe20000000000 */
[----:B------:R-:W-:Y:S01]  /*0a40*/  UMOV UR7, 0x3f1745cd ;  /* 0x3f1745cd00077882 */ /* 0x000fe20000000000 */
[----:B------:R-:W-:-:S05]  /*0a50*/  DADD R14, R14, R14 ;  /* 0x000000000e0e7229 */ /* 0x000fca000000000e */
[----:B------:R-:W-:Y:S01]  /*0a60*/  DFMA R12, R20, R12, UR6 ;  /* 0x00000006140c7e2b */ /* 0x000fe2000800000c */
[----:B------:R-:W-:Y:S01]  /*0a70*/  UMOV UR6, 0x258a578b ;  /* 0x258a578b00067882 */ /* 0x000fe20000000000 */
[----:B------:R-:W-:Y:S01]  /*0a80*/  UMOV UR7, 0x3f3c71c7 ;  /* 0x3f3c71c700077882 */ /* 0x000fe20000000000 */
[----:B------:R-:W-:-:S05]  /*0a90*/  DFMA R14, R18, -R10, R14 ;  /* 0x8000000a120e722b */ /* 0x000fca000000000e */
[----:B------:R-:W-:Y:S01]  /*0aa0*/  DFMA R12, R20, R12, UR6 ;  /* 0x00000006140c7e2b */ /* 0x000fe2000800000c */
[----:B------:R-:W-:Y:S01]  /*0ab0*/  UMOV UR6, 0x9242b910 ;  /* 0x9242b91000067882 */ /* 0x000fe20000000000 */
[----:B------:R-:W-:Y:S01]  /*0ac0*/  UMOV UR7, 0x3f624924 ;  /* 0x3f62492400077882 */ /* 0x000fe20000000000 */
[----:B------:R-:W-:Y:S02]  /*0ad0*/  DMUL R14, R22, R14 ;  /* 0x0000000e160e7228 */ /* 0x000fe40000000000 */
[----:B------:R-:W-:-:S03]  /*0ae0*/  DFMA R22, R10, R10, -R26 ;  /* 0x0000000a0a16722b */ /* 0x000fc6000000081a */
[----:B------:R-:W-:Y:S01]  /*0af0*/  DFMA R16, R20, R12, UR6 ;  /* 0x0000000614107e2b */ /* 0x000fe2000800000c */
[----:B------:R-:W-:Y:S01]  /*0b00*/  UMOV UR6, 0x99999dfb ;  /* 0x99999dfb00067882 */ /* 0x000fe20000000000 */
[----:B------:R-:W-:-:S06]  /*0b10*/  UMOV UR7, 0x3f899999 ;  /* 0x3f89999900077882 */ /* 0x000fcc0000000000 */
[----:B------:R-:W-:Y:S01]  /*0b20*/  DFMA R16, R20, R16, UR6 ;  /* 0x0000000614107e2b */ /* 0x000fe20008000010 */
[----:B------:R-:W-:Y:S01]  /*0b30*/  UMOV UR6, 0x55555555 ;  /* 0x5555555500067882 */ /* 0x000fe20000000000 */
[----:B------:R-:W-:-:S06]  /*0b40*/  UMOV UR7, 0x3fb55555 ;  /* 0x3fb5555500077882 */ /* 0x000fcc0000000000 */
[----:B------:R-:W-:-:S08]  /*0b50*/  DFMA R12, R20, R16, UR6 ;  /* 0x00000006140c7e2b */ /* 0x000fd00008000010 */
[----:B------:R-:W-:Y:S01]  /*0b60*/  DADD R18, -R12, UR6 ;  /* 0x000000060c127e29 */ /* 0x000fe20008000100 */
[----:B------:R-:W-:Y:S01]  /*0b70*/  UMOV UR6, 0xb9e7b0 ;  /* 0x00b9e7b000067882 */ /* 0x000fe20000000000 */
[----:B------:R-:W-:-:S06]  /*0b80*/  UMOV UR7, 0x3c46a4cb ;  /* 0x3c46a4cb00077882 */ /* 0x000fcc0000000000 */
[----:B------:R-:W-:Y:S02]  /*0b90*/  DFMA R18, R20, R16, R18 ;  /* 0x000000101412722b */ /* 0x000fe40000000012 */
[----:B------:R-:W-:Y:S01]  /*0ba0*/  DMUL R16, R10, R26 ;  /* 0x0000001a0a107228 */ /* 0x000fe20000000000 */
[----:B------:R-:W-:Y:S02]  /*0bb0*/  VIADD R21, R15, 0x100000 ;  /* 0x001000000f157836 */ /* 0x000fe40000000000 */
[----:B------:R-:W-:-:S03]  /*0bc0*/  IMAD.MOV.U32 R20, RZ, RZ, R14 ;  /* 0x000000ffff147224 */ /* 0x000fc600078e000e */
[----:B------:R-:W-:Y:S01]  /*0bd0*/  DADD R18, R18, -UR6 ;  /* 0x8000000612127e29 */ /* 0x000fe20008000000 */
[----:B------:R-:W-:Y:S01]  /*0be0*/  UMOV UR6, 0x80000000 ;  /* 0x8000000000067882 */ /* 0x000fe20000000000 */
[C---:B------:R-:W-:Y:S01]  /*0bf0*/  DFMA R24, R10.reuse, R26, -R16 ;  /* 0x0000001a0a18722b */ /* 0x040fe20000000810 */
[----:B------:R-:W-:Y:S01]  /*0c00*/  UMOV UR7, 0x43300000 ;  /* 0x4330000000077882 */ /* 0x000fe20000000000 */
[----:B------:R-:W-:-:S04]  /*0c10*/  DFMA R20, R10, R20, R22 ;  /* 0x000000140a14722b */ /* 0x000fc80000000016 */
[----:B------:R-:W-:Y:S02]  /*0c20*/  DADD R22, R12, R18 ;  /* 0x000000000c167229 */ /* 0x000fe40000000012 */
[----:B------:R-:W-:-:S06]  /*0c30*/  DFMA R24, R14, R26, R24 ;  /* 0x0000001a0e18722b */ /* 0x000fcc0000000018 */
[----:B------:R-:W-:Y:S02]  /*0c40*/  DMUL R26, R22, R16 ;  /* 0x00000010161a7228 */ /* 0x000fe40000000000 */
[----:B------:R-:W-:Y:S02]  /*0c50*/  DFMA R20, R10, R20, R24 ;  /* 0x000000140a14722b */ /* 0x000fe40000000018 */
[----:B------:R-:W-:-:S04]  /*0c60*/  DADD R24, R12, -R22 ;  /* 0x000000000c187229 */ /* 0x000fc80000000816 */
[----:B------:R-:W-:-:S04]  /*0c70*/  DFMA R12, R22, R16, -R26 ;  /* 0x00000010160c722b */ /* 0x000fc8000000081a */
[----:B------:R-:W-:-:S04]  /*0c80*/  DADD R24, R18, R24 ;  /* 0x0000000012187229 */ /* 0x000fc80000000018 */
[----:B------:R-:W-:-:S08]  /*0c90*/  DFMA R12, R22, R20, R12 ;  /* 0x00000014160c722b */ /* 0x000fd0000000000c */
[----:B------:R-:W-:-:S08]  /*0ca0*/  DFMA R24, R24, R16, R12 ;  /* 0x000000101818722b */ /* 0x000fd0000000000c */
[----:B------:R-:W-:-:S08]  /*0cb0*/  DADD R12, R26, R24 ;  /* 0x000000001a0c7229 */ /* 0x000fd00000000018 */
[--C-:B------:R-:W-:Y:S02]  /*0cc0*/  DADD R16, R10, R12.reuse ;  /* 0x000000000a107229 */ /* 0x100fe4000000000c */
[----:B------:R-:W-:-:S06]  /*0cd0*/  DADD R26, R26, -R12 ;  /* 0x000000001a1a7229 */ /* 0x000fcc000000080c */
[----:B------:R-:W-:Y:S02]  /*0ce0*/  DADD R10, R10, -R16 ;  /* 0x000000000a0a7229 */ /* 0x000fe40000000810 */
[----:B------:R-:W-:-:S06]  /*0cf0*/  DADD R26, R24, R26 ;  /* 0x00000000181a7229 */ /* 0x000fcc000000001a */
[----:B------:R-:W-:-:S08]  /*0d00*/  DADD R10, R12, R10 ;  /* 0x000000000c0a7229 */ /* 0x000fd0000000000a */
[----:B------:R-:W-:-:S08]  /*0d10*/  DADD R10, R26, R10 ;  /* 0x000000001a0a7229 */ /* 0x000fd0000000000a */
[----:B------:R-:W-:Y:S01]  /*0d20*/  DADD R14, R14, R10 ;  /* 0x000000000e0e7229 */ /* 0x000fe2000000000a */
[----:B------:R-:W-:Y:S01]  /*0d30*/  LOP3.LUT R10, R8, 0x80000000, RZ, 0x3c, !PT ;  /* 0x80000000080a7812 */ /* 0x000fe200078e3cff */
[----:B------:R-:W-:-:S06]  /*0d40*/  IMAD.MOV.U32 R11, RZ, RZ, 0x43300000 ;  /* 0x43300000ff0b7424 */ /* 0x000fcc00078e00ff */
[----:B------:R-:W-:Y:S02]  /*0d50*/  DADD R12, R16, R14 ;  /* 0x00000000100c7229 */ /* 0x000fe4000000000e */
[----:B------:R-:W-:Y:S01]  /*0d60*/  DADD R10, R10, -UR6 ;  /* 0x800000060a0a7e29 */ /* 0x000fe20008000000 */
[----:B------:R-:W-:Y:S01]  /*0d70*/  UMOV UR6, 0xfefa39ef ;  /* 0xfefa39ef00067882 */ /* 0x000fe20000000000 */
[----:B------:R-:W-:-:S04]  /*0d80*/  UMOV UR7, 0x3fe62e42 ;  /* 0x3fe62e4200077882 */ /* 0x000fc80000000000 */
[--C-:B------:R-:W-:Y:S02]  /*0d90*/  DADD R16, R16, -R12.reuse ;  /* 0x0000000010107229 */ /* 0x100fe4000000080c */
[----:B------:R-:W-:Y:S01]  /*0da0*/  DFMA R8, R10, UR6, R12 ;  /* 0x000000060a087c2b */ /* 0x000fe2000800000c */
[----:B------:R-:W-:Y:S01]  /*0db0*/  UMOV UR6, 0x3b39803f ;  /* 0x3b39803f00067882 */ /* 0x000fe20000000000 */
[----:B------:R-:W-:-:S04]  /*0dc0*/  UMOV UR7, 0x3c7abc9e ;  /* 0x3c7abc9e00077882 */ /* 0x000fc80000000000 */
[----:B------:R-:W-:Y:S02]  /*0dd0*/  DADD R16, R14, R16 ;  /* 0x000000000e107229 */ /* 0x000fe40000000010 */
[----:B------:R-:W-:-:S08]  /*0de0*/  DFMA R18, R10, -UR10, R8 ;  /* 0x8000000a0a127c2b */ /* 0x000fd00008000008 */
[----:B------:R-:W-:-:S08]  /*0df0*/  DADD R18, -R12, R18 ;  /* 0x000000000c127229 */ /* 0x000fd00000000112 */
[----:B------:R-:W-:-:S08]  /*0e00*/  DADD R16, R16, -R18 ;  /* 0x0000000010107229 */ /* 0x000fd00000000812 */
[----:B------:R-:W-:Y:S01]  /*0e10*/  DFMA R16, R10, UR6, R16 ;  /* 0x000000060a107c2b */ /* 0x000fe20008000010 */
[----:B------:R-:W-:Y:S02]  /*0e20*/  USHF.L.U32 UR7, UR5, 0x1, URZ ;  /* 0x0000000105077899 */ /* 0x000fe400080006ff */
[----:B------:R-:W-:Y:S02]  /*0e30*/  ULOP3.LUT UR6, UR5, 0xff0fffff, URZ, 0xc0, !UPT ;  /* 0xff0fffff05067892 */ /* 0x000fe4000f8ec0ff */
[----:B------:R-:W-:-:S03]  /*0e40*/  UISETP.GT.U32.AND UP0, UPT, UR7, -0x2000001, UPT ;  /* 0xfdffffff0700788c */ /* 0x000fc6000bf04070 */
[----:B------:R-:W-:Y:S01]  /*0e50*/  DADD R10, R8, R16 ;  /* 0x00000000080a7229 */ /* 0x000fe20000000010 */
[----:B------:R-:W-:-:S03]  /*0e60*/  USEL UR7, UR6, UR5, UP0 ;  /* 0x0000000506077287 */ /* 0x000fc60008000000 */
[----:B------:R-:W-:-:S04]  /*0e70*/  UMOV UR6, UR4 ;  /* 0x0000000400067c82 */ /* 0x000fc80008000000 */
[----:B------:R-:W-:Y:S02]  /*0e80*/  DADD R8, R8, -R10 ;  /* 0x0000000008087229 */ /* 0x000fe4000000080a */
[----:B------:R-:W-:-:S06]  /*0e90*/  DMUL R12, R10, UR6 ;  /* 0x000000060a0c7c28 */ /* 0x000fcc0008000000 */
[----:B------:R-:W-:Y:S02]  /*0ea0*/  DADD R16, R16, R8 ;  /* 0x0000000010107229 */ /* 0x000fe40000000008 */
[----:B------:R-:W-:Y:S01]  /*0eb0*/  DFMA R10, R10, UR6, -R12 ;  /* 0x000000060a0a7c2b */ /* 0x000fe2000800080c */
[----:B------:R-:W-:Y:S02]  /*0ec0*/  IMAD.MOV.U32 R8, RZ, RZ, 0x652b82fe ;  /* 0x652b82feff087424 */ /* 0x000fe400078e00ff */
[----:B------:R-:W-:-:S05]  /*0ed0*/  IMAD.MOV.U32 R9, RZ, RZ, 0x3ff71547 ;  /* 0x3ff71547ff097424 */ /* 0x000fca00078e00ff */
[----:B------:R-:W-:Y:S01]  /*0ee0*/  DFMA R16, R16, UR6, R10 ;  /* 0x0000000610107c2b */ /* 0x000fe2000800000a */
[----:B------:R-:W-:Y:S01]  /*0ef0*/  UMOV UR6, 0x3b39803f ;  /* 0x3b39803f00067882 */ /* 0x000fe20000000000 */
[----:B------:R-:W-:-:S06]  /*0f00*/  UMOV UR7, 0x3c7abc9e ;  /* 0x3c7abc9e00077882 */ /* 0x000fcc0000000000 */
[----:B------:R-:W-:-:S08]  /*0f10*/  DADD R10, R12, R16 ;  /* 0x000000000c0a7229 */ /* 0x000fd00000000010 */
[----:B------:R-:W-:Y:S02]  /*0f20*/  DFMA R8, R10, R8, 6.75539944105574400000e+15 ;  /* 0x433800000a08742b */ /* 0x000fe40000000008 */
[----:B------:R-:W-:Y:S01]  /*0f30*/  FSETP.GEU.AND P0, PT, |R11|, 4.1917929649353027344, PT ;  /* 0x4086232b0b00780b */ /* 0x000fe20003f0e200 */
[----:B------:R-:W-:-:S05]  /*0f40*/  DADD R12, R12, -R10 ;  /* 0x000000000c0c7229 */ /* 0x000fca000000080a */
[----:B------:R-:W-:-:S03]  /*0f50*/  DADD R14, R8, -6.75539944105574400000e+15 ;  /* 0xc3380000080e7429 */ /* 0x000fc60000000000 */
[----:B------:R-:W-:-:S05]  /*0f60*/  DADD R16, R16, R12 ;  /* 0x0000000010107229 */ /* 0x000fca000000000c */
[----:B------:R-:W-:-:S08]  /*0f70*/  DFMA R18, R14, -UR10, R10 ;  /* 0x8000000a0e127c2b */ /* 0x000fd0000800000a */
[----:B------:R-:W-:Y:S01]  /*0f80*/  DFMA R14, R14, -UR6, R18 ;  /* 0x800000060e0e7c2b */ /* 0x000fe20008000012 */
[----:B------:R-:W-:Y:S01]  /*0f90*/  UMOV UR6, 0x69ce2bdf ;  /* 0x69ce2bdf00067882 */ /* 0x000fe20000000000 */
[----:B------:R-:W-:Y:S01]  /*0fa0*/  MOV R18, 0xfca213ea ;  /* 0xfca213ea00127802 */ /* 0x000fe20000000f00 */
[----:B------:R-:W-:Y:S01]  /*0fb0*/  IMAD.MOV.U32 R19, RZ, RZ, 0x3e928af3 ;  /* 0x3e928af3ff137424 */ /* 0x000fe200078e00ff */
[----:B------:R-:W-:-:S05]  /*0fc0*/  UMOV UR7, 0x3e5ade15 ;  /* 0x3e5ade1500077882 */ /* 0x000fca0000000000 */
[----:B------:R-:W-:Y:S01]  /*0fd0*/  DFMA R18, R14, UR6, R18 ;  /* 0x000000060e127c2b */ /* 0x000fe20008000012 */
[----:B------:R-:W-:Y:S01]  /*0fe0*/  UMOV UR6, 0x62401315 ;  /* 0x6240131500067882 */ /* 0x000fe20000000000 */
[----:B------:R-:W-:-:S06]  /*0ff0*/  UMOV UR7, 0x3ec71dee ;  /* 0x3ec71dee00077882 */ /* 0x000fcc0000000000 */
[----:B------:R-:W-:Y:S01]  /*1000*/  DFMA R18, R14, R18, UR6 ;  /* 0x000000060e127e2b */ /* 0x000fe20008000012 */
        /* <DEDUP_REMOVED lines=20> */
[----:B------:R-:W-:-:S08]  /*1150*/  DFMA R18, R14, R18, UR6 ;  /* 0x000000060e127e2b */ /* 0x000fd00008000012 */
[----:B------:R-:W-:-:S08]  /*1160*/  DFMA R18, R14, R18, 1 ;  /* 0x3ff000000e12742b */ /* 0x000fd00000000012 */
[----:B------:R-:W-:-:S10]  /*1170*/  DFMA R14, R14, R18, 1 ;  /* 0x3ff000000e0e742b */ /* 0x000fd40000000012 */
[----:B------:R-:W-:Y:S02]  /*1180*/  IMAD R13, R8, 0x100000, R15 ;  /* 0x00100000080d7824 */ /* 0x000fe400078e020f */
[----:B------:R-:W-:Y:S01]  /*1190*/  IMAD.MOV.U32 R12, RZ, RZ, R14 ;  /* 0x000000ffff0c7224 */ /* 0x000fe200078e000e */
[----:B------:R-:W-:Y:S06]  /*11a0*/  @!P0 BRA `(.L_x_26) ;  /* 0x0000000000308947 */ /* 0x000fec0003800000 */
[----:B------:R-:W-:Y:S01]  /*11b0*/  FSETP.GEU.AND P1, PT, |R11|, 4.2275390625, PT ;  /* 0x408748000b00780b */ /* 0x000fe20003f2e200 */
[C---:B------:R-:W-:Y:S02]  /*11c0*/  DADD R12, R10.reuse, +INF ;  /* 0x7ff000000a0c7429 */ /* 0x040fe40000000000 */
[----:B------:R-:W-:-:S08]  /*11d0*/  DSETP.GEU.AND P0, PT, R10, RZ, PT ;  /* 0x000000ff0a00722a */ /* 0x000fd00003f0e000 */
[----:B------:R-:W-:Y:S02]  /*11e0*/  FSEL R12, R12, RZ, P0 ;  /* 0x000000ff0c0c7208 */ /* 0x000fe40000000000 */
[----:B------:R-:W-:Y:S02]  /*11f0*/  @!P1 LEA.HI R9, R8, R8, RZ, 0x1 ;  /* 0x0000000808099211 */ /* 0x000fe400078f08ff */
[----:B------:R-:W-:Y:S02]  /*1200*/  FSEL R13, R13, RZ, P0 ;  /* 0x000000ff0d0d7208 */ /* 0x000fe40000000000 */
[----:B------:R-:W-:-:S04]  /*1210*/  @!P1 SHF.R.S32.HI R9, RZ, 0x1, R9 ;  /* 0x00000001ff099819 */ /* 0x000fc80000011409 */
[----:B------:R-:W-:Y:S01]  /*1220*/  @!P1 IADD3 R8, PT, PT, R8, -R9, RZ ;  /* 0x8000000908089210 */ /* 0x000fe20007ffe0ff */
[----:B------:R-:W-:-:S03]  /*1230*/  @!P1 IMAD R15, R9, 0x100000, R15 ;  /* 0x00100000090f9824 */ /* 0x000fc600078e020f */
[----:B------:R-:W-:Y:S01]  /*1240*/  @!P1 LEA R9, R8, 0x3ff00000, 0x14 ;  /* 0x3ff0000008099811 */ /* 0x000fe200078ea0ff */
[----:B------:R-:W-:-:S06]  /*1250*/  @!P1 IMAD.MOV.U32 R8, RZ, RZ, RZ ;  /* 0x000000ffff089224 */ /* 0x000fcc00078e00ff */
[----:B------:R-:W-:-:S11]  /*1260*/  @!P1 DMUL R12, R14, R8 ;  /* 0x000000080e0c9228 */ /* 0x000fd60000000000 */
.L_x_26:
[----:B------:R-:W-:Y:S01]  /*1270*/  DFMA R16, R16, R12, R12 ;  /* 0x0000000c1010722b */ /* 0x000fe2000000000c */
[----:B------:R-:W-:Y:S01]  /*1280*/  MOV R8, R0 ;  /* 0x0000000000087202 */ /* 0x000fe20000000f00 */
[----:B------:R-:W-:Y:S01]  /*1290*/  DSETP.NEU.AND P0, PT, |R12|, +INF , PT ;  /* 0x7ff000000c00742a */ /* 0x000fe20003f0d200 */
[----:B------:R-:W-:-:S07]  /*12a0*/  IMAD.MOV.U32 R9, RZ, RZ, 0x0 ;  /* 0x00000000ff097424 */ /* 0x000fce00078e00ff */
[----:B------:R-:W-:Y:S02]  /*12b0*/  FSEL R10, R12, R16, !P0 ;  /* 0x000000100c0a7208 */ /* 0x000fe40004000000 */
[----:B------:R-:W-:Y:S01]  /*12c0*/  FSEL R11, R13, R17, !P0 ;  /* 0x000000110d0b7208 */ /* 0x000fe20004000000 */
[----:B------:R-:W-:Y:S06]  /*12d0*/  RET.REL.NODEC R8 `(_Z18gradient_magnitudePfS_S_iii) ;  /* 0xffffffec08487950 */ /* 0x000fec0003c3ffff */
.L_x_27:
        /* <DEDUP_REMOVED lines=10> */
.L_x_57:


//--------------------- .text._Z18gradient_directionPfS_S_iii --------------------------
	.section	.text._Z18gradient_directionPfS_S_iii,"ax",@progbits
	.align	128
        .global         _Z18gradient_directionPfS_S_iii
        .type           _Z18gradient_directionPfS_S_iii,@function
        .size           _Z18gradient_directionPfS_S_iii,(.L_x_58 - _Z18gradient_directionPfS_S_iii)
        .other          _Z18gradient_directionPfS_S_iii,@"STO_CUDA_ENTRY STV_DEFAULT"
_Z18gradient_directionPfS_S_iii:
.text._Z18gradient_directionPfS_S_iii:
        /* <DEDUP_REMOVED lines=22> */
[----:B------:R-:W1:Y:S07]  /*0160*/  LDCU.64 UR4, c[0x0][0x358] ;  /* 0x00006b00ff0477ac */ /* 0x000e6e0008000a00 */
[----:B------:R-:W2:Y:S01]  /*0170*/  LDC.64 R2, c[0x0][0x388] ;  /* 0x0000e200ff027b82 */ /* 0x000ea20000000a00 */
[----:B0-----:R-:W-:-:S05]  /*0180*/  IMAD.WIDE R6, R0, 0x4, R6 ;  /* 0x0000000400067825 */ /* 0x001fca00078e0206 */
[----:B-1----:R-:W3:Y:S01]  /*0190*/  LDG.E R13, desc[UR4][R6.64] ;  /* 0x00000004060d7981 */ /* 0x002ee2000c1e1900 */
[----:B--2---:R-:W-:-:S05]  /*01a0*/  IMAD.WIDE R2, R0, 0x4, R2 ;  /* 0x0000000400027825 */ /* 0x004fca00078e0202 */
[----:B------:R-:W2:Y:S01]  /*01b0*/  LDG.E R12, desc[UR4][R2.64] ;  /* 0x00000004020c7981 */ /* 0x000ea2000c1e1900 */
[----:B------:R-:W-:Y:S01]  /*01c0*/  UMOV UR6, 0xe2308c3a ;  /* 0xe2308c3a00067882 */ /* 0x000fe20000000000 */
[----:B------:R-:W-:Y:S01]  /*01d0*/  UMOV UR7, 0x3e45798e ;  /* 0x3e45798e00077882 */ /* 0x000fe20000000000 */
[----:B------:R-:W-:Y:S01]  /*01e0*/  IMAD.MOV.U32 R8, RZ, RZ, 0x1 ;  /* 0x00000001ff087424 */ /* 0x000fe200078e00ff */
[----:B------:R-:W-:Y:S01]  /*01f0*/  BSSY.RECONVERGENT B0, `(.L_x_28) ;  /* 0x0000013000007945 */ /* 0x000fe20003800200 */
[----:B---3--:R-:W0:Y:S08]  /*0200*/  F2F.F64.F32 R4, R13 ;  /* 0x0000000d00047310 */ /* 0x008e300000201800 */
[----:B--2---:R-:W1:Y:S01]  /*0210*/  F2F.F64.F32 R6, R12 ;  /* 0x0000000c00067310 */ /* 0x004e620000201800 */
[----:B0-----:R-:W-:-:S07]  /*0220*/  DADD R4, R4, UR6 ;  /* 0x0000000604047e29 */ /* 0x001fce0008000000 */
[----:B------:R-:W0:Y:S01]  /*0230*/  MUFU.RCP64H R9, R5 ;  /* 0x0000000500097308 */ /* 0x000e220000001800 */
[----:B-1----:R-:W-:Y:S01]  /*0240*/  FSETP.GEU.AND P1, PT, |R7|, 6.5827683646048100446e-37, PT ;  /* 0x036000000700780b */ /* 0x002fe20003f2e200 */
[----:B0-----:R-:W-:-:S08]  /*0250*/  DFMA R10, -R4, R8, 1 ;  /* 0x3ff00000040a742b */ /* 0x001fd00000000108 */
[----:B------:R-:W-:-:S08]  /*0260*/  DFMA R10, R10, R10, R10 ;  /* 0x0000000a0a0a722b */ /* 0x000fd0000000000a */
[----:B------:R-:W-:-:S08]  /*0270*/  DFMA R10, R8, R10, R8 ;  /* 0x0000000a080a722b */ /* 0x000fd00000000008 */
[----:B------:R-:W-:-:S08]  /*0280*/  DFMA R8, -R4, R10, 1 ;  /* 0x3ff000000408742b */ /* 0x000fd0000000010a */
[----:B------:R-:W-:-:S08]  /*0290*/  DFMA R8, R10, R8, R10 ;  /* 0x000000080a08722b */ /* 0x000fd0000000000a */
[----:B------:R-:W-:-:S08]  /*02a0*/  DMUL R2, R6, R8 ;  /* 0x0000000806027228 */ /* 0x000fd00000000000 */
[----:B------:R-:W-:-:S08]  /*02b0*/  DFMA R10, -R4, R2, R6 ;  /* 0x00000002040a722b */ /* 0x000fd00000000106 */
[----:B------:R-:W-:-:S10]  /*02c0*/  DFMA R2, R8, R10, R2 ;  /* 0x0000000a0802722b */ /* 0x000fd40000000002 */
[----:B------:R-:W-:-:S05]  /*02d0*/  FFMA R8, RZ, R5, R3 ;  /* 0x00000005ff087223 */ /* 0x000fca0000000003 */
[----:B------:R-:W-:-:S13]  /*02e0*/  FSETP.GT.AND P0, PT, |R8|, 1.469367938527859385e-39, PT ;  /* 0x001000000800780b */ /* 0x000fda0003f04200 */
[----:B------:R-:W-:Y:S05]  /*02f0*/  @P0 BRA P1, `(.L_x_29) ;  /* 0x0000000000080947 */ /* 0x000fea0000800000 */
[----:B------:R-:W-:-:S07]  /*0300*/  MOV R10, 0x320 ;  /* 0x00000320000a7802 */ /* 0x000fce0000000f00 */
[----:B------:R-:W-:Y:S05]  /*0310*/  CALL.REL.NOINC `($__internal_2_$__cuda_sm20_div_rn_f64_full) ;  /* 0x0000000800587944 */ /* 0x000fea0003c00000 */
.L_x_29:
[----:B------:R-:W-:Y:S05]  /*0320*/  BSYNC.RECONVERGENT B0 ;  /* 0x0000000000007941 */ /* 0x000fea0003800200 */
.L_x_28:
[----:B------:R-:W-:Y:S01]  /*0330*/  DSETP.GT.AND P0, PT, |R2|, 1, PT ;  /* 0x3ff000000200742a */ /* 0x000fe20003f04200 */
[----:B------:R-:W-:Y:S01]  /*0340*/  BSSY.RECONVERGENT B0, `(.L_x_30) ;  /* 0x000000d000007945 */ /* 0x000fe20003800200 */
[----:B------:R-:W-:-:S10]  /*0350*/  DADD R8, -RZ, |R2| ;  /* 0x00000000ff087229 */ /* 0x000fd40000000502 */
[----:B------:R-:W-:Y:S02]  /*0360*/  IMAD.MOV.U32 R4, RZ, RZ, R8 ;  /* 0x000000ffff047224 */ /* 0x000fe400078e0008 */
[----:B------:R-:W-:Y:S01]  /*0370*/  IMAD.MOV.U32 R5, RZ, RZ, R9 ;  /* 0x000000ffff057224 */ /* 0x000fe200078e0009 */
[----:B------:R-:W-:Y:S06]  /*0380*/  @!P0 BRA `(.L_x_31) ;  /* 0x0000000000208947 */ /* 0x000fec0003800000 */
[----:B------:R-:W0:Y:S01]  /*0390*/  MUFU.RCP64H R5, R9 ;  /* 0x0000000900057308 */ /* 0x000e220000001800 */
[----:B------:R-:W-:Y:S01]  /*03a0*/  IMAD.MOV.U32 R4, RZ, RZ, RZ ;  /* 0x000000ffff047224 */ /* 0x000fe200078e00ff */
[----:B------:R-:W-:-:S05]  /*03b0*/  DSETP.NEU.AND P1, PT, |R2|, +INF , PT ;  /* 0x7ff000000200742a */ /* 0x000fca0003f2d200 */
[----:B0-----:R-:W-:-:S08]  /*03c0*/  DFMA R6, R4, -|R2|, 1 ;  /* 0x3ff000000406742b */ /* 0x001fd00000000c02 */
[----:B------:R-:W-:-:S08]  /*03d0*/  DFMA R6, R6, R6, R6 ;  /* 0x000000060606722b */ /* 0x000fd00000000006 */
[----:B------:R-:W-:-:S10]  /*03e0*/  DFMA R6, R4, R6, R4 ;  /* 0x000000060406722b */ /* 0x000fd40000000004 */
[----:B------:R-:W-:Y:S02]  /*03f0*/  FSEL R4, R6, RZ, P1 ;  /* 0x000000ff06047208 */ /* 0x000fe40000800000 */
[----:B------:R-:W-:-:S07]  /*0400*/  FSEL R5, R7, RZ, P1 ;  /* 0x000000ff07057208 */ /* 0x000fce0000800000 */
.L_x_31:
[----:B------:R-:W-:Y:S05]  /*0410*/  BSYNC.RECONVERGENT B0 ;  /* 0x0000000000007941 */ /* 0x000fea0003800200 */
.L_x_30:
[----:B------:R-:W-:Y:S01]  /*0420*/  DMUL R6, R4, R4 ;  /* 0x0000000404067228 */ /* 0x000fe20000000000 */
[----:B------:R-:W-:Y:S01]  /*0430*/  IMAD.MOV.U32 R8, RZ, RZ, -0x2449a4b7 ;  /* 0xdbb65b49ff087424 */ /* 0x000fe200078e00ff */
[----:B------:R-:W-:Y:S01]  /*0440*/  UMOV UR6, 0x2a25ff7e ;  /* 0x2a25ff7e00067882 */ /* 0x000fe20000000000 */
[----:B------:R-:W-:Y:S01]  /*0450*/  IMAD.MOV.U32 R9, RZ, RZ, 0x3f2d3b63 ;  /* 0x3f2d3b63ff097424 */ /* 0x000fe200078e00ff */
[----:B------:R-:W-:Y:S01]  /*0460*/  UMOV UR7, 0x3ef53e1d ;  /* 0x3ef53e1d00077882 */ /* 0x000fe20000000000 */
[----:B------:R-:W-:Y:S01]  /*0470*/  SHF.R.U32.HI R2, RZ, 0x1f, R3 ;  /* 0x0000001fff027819 */ /* 0x000fe20000011603 */
[----:B------:R-:W-:Y:S03]  /*0480*/  BSSY.RECONVERGENT B0, `(.L_x_32) ;  /* 0x0000078000007945 */ /* 0x000fe60003800200 */
[----:B------:R-:W-:Y:S01]  /*0490*/  DFMA R8, R6, -UR6, R8 ;  /* 0x8000000606087c2b */ /* 0x000fe20008000008 */
[----:B------:R-:W-:Y:S01]  /*04a0*/  UMOV UR6, 0x8dde082e ;  /* 0x8dde082e00067882 */ /* 0x000fe20000000000 */
[----:B------:R-:W-:Y:S01]  /*04b0*/  UMOV UR7, 0x3f531278 ;  /* 0x3f53127800077882 */ /* 0x000fe20000000000 */
[----:B------:R-:W-:-:S05]  /*04c0*/  LOP3.LUT R2, R2, 0x1, RZ, 0xc0, !PT ;  /* 0x0000000102027812 */ /* 0x000fca00078ec0ff */
[----:B------:R-:W-:Y:S01]  /*04d0*/  DFMA R8, R6, R8, -UR6 ;  /* 0x8000000606087e2b */ /* 0x000fe20008000008 */
[----:B------:R-:W-:Y:S01]  /*04e0*/  UMOV UR6, 0xc8249315 ;  /* 0xc824931500067882 */ /* 0x000fe20000000000 */
[----:B------:R-:W-:-:S06]  /*04f0*/  UMOV UR7, 0x3f6f9690 ;  /* 0x3f6f969000077882 */ /* 0x000fcc0000000000 */
[----:B------:R-:W-:Y:S01]  /*0500*/  DFMA R8, R6, R8, UR6 ;  /* 0x0000000606087e2b */ /* 0x000fe20008000008 */
[----:B------:R-:W-:Y:S01]  /*0510*/  UMOV UR6, 0xabc7cf0d ;  /* 0xabc7cf0d00067882 */ /* 0x000fe20000000000 */
[----:B------:R-:W-:-:S06]  /*0520*/  UMOV UR7, 0x3f82cf5a ;  /* 0x3f82cf5a00077882 */ /* 0x000fcc0000000000 */
        /* <DEDUP_REMOVED lines=45> */
[----:B------:R-:W-:-:S08]  /*0800*/  DMUL R8, R6, R8 ;  /* 0x0000000806087228 */ /* 0x000fd00000000000 */
[----:B------:R-:W-:-:S08]  /*0810*/  DFMA R8, R8, R4, R4 ;  /* 0x000000040808722b */ /* 0x000fd00000000004 */
[----:B------:R-:W-:-:S10]  /*0820*/  DADD R4, -R8, UR6 ;  /* 0x0000000608047e29 */ /* 0x000fd40008000100 */
[----:B------:R-:W-:Y:S02]  /*0830*/  FSEL R4, R4, R8, P0 ;  /* 0x0000000804047208 */ /* 0x000fe40000000000 */
[----:B------:R-:W-:Y:S02]  /*0840*/  FSEL R5, R5, R9, P0 ;  /* 0x0000000905057208 */ /* 0x000fe40000000000 */
[----:B------:R-:W-:Y:S02]  /*0850*/  ISETP.NE.U32.AND P0, PT, R2, 0x1, PT ;  /* 0x000000010200780c */ /* 0x000fe40003f05070 */
[----:B------:R-:W0:Y:S02]  /*0860*/  F2F.F32.F64 R4, R4 ;  /* 0x0000000400047310 */ /* 0x000e240000301000 */
[----:B------:R-:W-:-:S04]  /*0870*/  ISETP.NE.U32.AND.EX P0, PT, RZ, RZ, PT, P0 ;  /* 0x000000ffff00720c */ /* 0x000fc80003f05100 */
[----:B0-----:R-:W-:-:S05]  /*0880*/  FSEL R2, -|R4|, |R4|, !P0 ;  /* 0x4000000404027208 */ /* 0x001fca0004000300 */
[----:B------:R-:W-:-:S04]  /*0890*/  FMUL R2, R2, 57.2957763671875 ;  /* 0x42652ee002027820 */ /* 0x000fc80000400000 */
[C---:B------:R-:W-:Y:S01]  /*08a0*/  FADD R3, |R2|.reuse, -RZ ;  /* 0x800000ff02037221 */ /* 0x040fe20000000200 */
[----:B------:R-:W-:-:S13]  /*08b0*/  FSETP.GEU.AND P0, PT, |R2|, 180, PT ;  /* 0x433400000200780b */ /* 0x000fda0003f0e200 */
[----:B------:R-:W-:Y:S05]  /*08c0*/  @!P0 BRA `(.L_x_33) ;  /* 0x0000000000cc8947 */ /* 0x000fea0003800000 */
[----:B------:R-:W-:-:S13]  /*08d0*/  FSETP.GTU.AND P0, PT, R3, 1.50994944000000000000e+09, PT ;  /* 0x4eb400000300780b */ /* 0x000fda0003f0c000 */
[----:B------:R-:W-:Y:S05]  /*08e0*/  @P0 BRA `(.L_x_34) ;  /* 0x00000000005c0947 */ /* 0x000fea0003800000 */
[----:B------:R-:W-:Y:S01]  /*08f0*/  FMUL R4, R3, 0.0055555556900799274445 ;  /* 0x3bb60b6103047820 */ /* 0x000fe20000400000 */
[----:B------:R-:W-:Y:S05]  /*0900*/  BSSY.RECONVERGENT B1, `(.L_x_35) ;  /* 0x0000013000017945 */ /* 0x000fea0003800200 */
[----:B------:R-:W0:Y:S02]  /*0910*/  FRND.TRUNC R4, R4 ;  /* 0x0000000400047307 */ /* 0x000e24000020d000 */
[----:B0-----:R-:W-:-:S05]  /*0920*/  FFMA R6, R4, -180, R3 ;  /* 0xc334000004067823 */ /* 0x001fca0000000003 */
[----:B------:R-:W-:-:S13]  /*0930*/  ISETP.GE.U32.AND P0, PT, R6, 0x43340000, PT ;  /* 0x433400000600780c */ /* 0x000fda0003f06070 */
[----:B------:R-:W-:Y:S05]  /*0940*/  @!P0 BRA `(.L_x_36) ;  /* 0x0000000000388947 */ /* 0x000fea0003800000 */
[----:B------:R-:W-:-:S04]  /*0950*/  ISETP.GE.U32.AND P0, PT, R6, -0x7fffffff, PT ;  /* 0x800000010600780c */ /* 0x000fc80003f06070 */
[----:B------:R-:W-:-:S09]  /*0960*/  FSETP.GEU.OR P1, PT, R6, -180, !P0 ;  /* 0xc33400000600780b */ /* 0x000fd2000472e400 */
[----:B------:R-:W-:-:S04]  /*0970*/  @P0 FADD R5, R4, -1 ;  /* 0xbf80000004050421 */ /* 0x000fc80000000000 */
[----:B------:R-:W-:-:S04]  /*0980*/  @!P1 FADD R5, R5, -1 ;  /* 0xbf80000005059421 */ /* 0x000fc80000000000 */
[----:B------:R-:W-:Y:S01]  /*0990*/  @P0 IMAD.MOV.U32 R4, RZ, RZ, R5 ;  /* 0x000000ffff040224 */ /* 0x000fe200078e0005 */
[----:B------:R-:W-:Y:S06]  /*09a0*/  @P0 BRA `(.L_x_36) ;  /* 0x0000000000200947 */ /* 0x000fec0003800000 */
[----:B------:R-:W-:Y:S01]  /*09b0*/  FSETP.GE.AND P0, PT, R6, 360, PT ;  /* 0x43b400000600780b */ /* 0x000fe20003f06000 */
[----:B------:R-:W-:-:S12]  /*09c0*/  FADD R4, R4, 1 ;  /* 0x3f80000004047421 */ /* 0x000fd80000000000 */
[----:B------:R-:W-:-:S04]  /*09d0*/  @P0 IMAD.MOV.U32 R5, RZ, RZ, 0x43340000 ;  /* 0x43340000ff050424 */ /* 0x000fc800078e00ff */
[----:B------:R-:W-:-:S05]  /*09e0*/  @P0 FFMA R5, R5, -3, R6 ;  /* 0xc040000005050823 */ /* 0x000fca0000000006 */
[----:B------:R-:W-:Y:S01]  /*09f0*/  FSETP.GE.AND P1, PT, R5, RZ, P0 ;  /* 0x000000ff0500720b */ /* 0x000fe20000726000 */
[----:B------:R-:W-:-:S12]  /*0a00*/  @P0 FADD R5, R4, 1 ;  /* 0x3f80000004050421 */ /* 0x000fd80000000000 */
[----:B------:R-:W-:-:S04]  /*0a10*/  @P1 FADD R5, R5, 1 ;  /* 0x3f80000005051421 */ /* 0x000fc80000000000 */
[----:B------:R-:W-:-:S07]  /*0a20*/  @P0 IMAD.MOV.U32 R4, RZ, RZ, R5 ;  /* 0x000000ffff040224 */ /* 0x000fce00078e0005 */
.L_x_36:
[----:B------:R-:W-:Y:S05]  /*0a30*/  BSYNC.RECONVERGENT B1 ;  /* 0x0000000000017941 */ /* 0x000fea0003800200 */
.L_x_35:
[----:B------:R-:W-:Y:S01]  /*0a40*/  FFMA R3, R4, -180, R3 ;  /* 0xc334000004037823 */ /* 0x000fe20000000003 */
[----:B------:R-:W-:Y:S06]  /*0a50*/  BRA `(.L_x_33) ;  /* 0x0000000000687947 */ /* 0x000fec0003800000 */
.L_x_34:
[C---:B------:R-:W-:Y:S01]  /*0a60*/  LOP3.LUT R4, R3.reuse, 0xff800000, RZ, 0xc0, !PT ;  /* 0xff80000003047812 */ /* 0x040fe200078ec0ff */
[----:B------:R-:W-:Y:S01]  /*0a70*/  IMAD.MOV.U32 R8, RZ, RZ, 0x7fffffff ;  /* 0x7fffffffff087424 */ /* 0x000fe200078e00ff */
[C---:B------:R-:W-:Y:S01]  /*0a80*/  ISETP.GT.U32.AND P0, PT, R3.reuse, 0x7f7fffff, PT ;  /* 0x7f7fffff0300780c */ /* 0x040fe20003f04070 */
[----:B------:R-:W-:Y:S02]  /*0a90*/  BSSY.RECONVERGENT B1, `(.L_x_37) ;  /* 0x0000014000017945 */ /* 0x000fe40003800200 */
[----:B------:R-:W-:Y:S01]  /*0aa0*/  VIADD R5, R4, 0xbd000000 ;  /* 0xbd00000004057836 */ /* 0x000fe20000000000 */
[----:B------:R-:W-:Y:S02]  /*0ab0*/  LOP3.LUT R4, R3, 0x7fffff, RZ, 0xc0, !PT ;  /* 0x007fffff03047812 */ /* 0x000fe400078ec0ff */
[----:B------:R-:W-:Y:S02]  /*0ac0*/  FSEL R8, R8, 1.07374182400000000000e+09, P0 ;  /* 0x4e80000008087808 */ /* 0x000fe40000000000 */
[----:B------:R-:W-:-:S02]  /*0ad0*/  ISETP.NE.AND P1, PT, R5, RZ, PT ;  /* 0x000000ff0500720c */ /* 0x000fc40003f25270 */
[----:B------:R-:W-:-:S11]  /*0ae0*/  LOP3.LUT R4, R4, 0x3f800000, RZ, 0xfc, !PT ;  /* 0x3f80000004047812 */ /* 0x000fd600078efcff */
[----:B------:R-:W-:Y:S05]  /*0af0*/  @!P1 BRA `(.L_x_38) ;  /* 0x0000000000349947 */ /* 0x000fea0003800000 */
.L_x_39:
[----:B------:R-:W-:-:S05]  /*0b00*/  VIMNMX.U32 R3, PT, PT, R5, 0xb800000, PT ;  /* 0x0b80000005037848 */ /* 0x000fca0003fe0000 */
[----:B------:R-:W-:Y:S02]  /*0b10*/  IMAD.IADD R4, R3, 0x1, R4 ;  /* 0x0000000103047824 */ /* 0x000fe400078e0204 */
[----:B------:R-:W-:Y:S02]  /*0b20*/  IMAD.IADD R5, R5, 0x1, -R3 ;  /* 0x0000000105057824 */ /* 0x000fe400078e0a03 */
[----:B------:R-:W-:-:S03]  /*0b30*/  FMUL R7, R4, 0.71111112833023071289 ;  /* 0x3f360b6104077820 */ /* 0x000fc60000400000 */
[----:B------:R-:W-:Y:S01]  /*0b40*/  ISETP.NE.AND P1, PT, R5, RZ, PT ;  /* 0x000000ff0500720c */ /* 0x000fe20003f25270 */
[----:B------:R-:W-:-:S04]  /*0b50*/  FFMA R6, R7, -1.40625, R4 ;  /* 0xbfb4000007067823 */ /* 0x000fc80000000004 */
[----:B------:R-:W-:-:S04]  /*0b60*/  FFMA R7, R6, 0.71111112833023071289, R7 ;  /* 0x3f360b6106077823 */ /* 0x000fc80000000007 */
[----:B------:R-:W-:-:S04]  /*0b70*/  FFMA R6, R7, -1.40625, R4 ;  /* 0xbfb4000007067823 */ /* 0x000fc80000000004 */
[----:B------:R-:W-:-:S04]  /*0b80*/  FFMA.RZ R6, R6, 0.71111112833023071289, R7 ;  /* 0x3f360b6106067823 */ /* 0x000fc8000000c007 */
[----:B------:R-:W0:Y:S02]  /*0b90*/  FRND.TRUNC R7, R6 ;  /* 0x0000000600077307 */ /* 0x000e24000020d000 */
[----:B0-----:R-:W-:-:S05]  /*0ba0*/  FFMA R4, R7, -1.40625, R4 ;  /* 0xbfb4000007047823 */ /* 0x001fca0000000004 */
[----:B------:R-:W-:-:S13]  /*0bb0*/  ISETP.NE.AND P0, PT, R4, RZ, PT ;  /* 0x000000ff0400720c */ /* 0x000fda0003f05270 */
[----:B------:R-:W-:Y:S05]  /*0bc0*/  @P0 BRA P1, `(.L_x_39) ;  /* 0xfffffffc00cc0947 */ /* 0x000fea000083ffff */
.L_x_38:
[----:B------:R-:W-:Y:S05]  /*0bd0*/  BSYNC.RECONVERGENT B1 ;  /* 0x0000000000017941 */ /* 0x000fea0003800200 */
.L_x_37:
[----:B------:R-:W-:-:S04]  /*0be0*/  FMUL R3, R4, 1.1920928955078125e-07 ;  /* 0x3400000004037820 */ /* 0x000fc80000400000 */
[----:B------:R-:W-:-:S07]  /*0bf0*/  FMUL R3, R8, R3 ;  /* 0x0000000308037220 */ /* 0x000fce0000400000 */
.L_x_33:
[----:B------:R-:W-:Y:S05]  /*0c00*/  BSYNC.RECONVERGENT B0 ;  /* 0x0000000000007941 */ /* 0x000fea0003800200 */
.L_x_32:
[----:B------:R-:W0:Y:S01]  /*0c10*/  LDC.64 R4, c[0x0][0x390] ;  /* 0x0000e400ff047b82 */ /* 0x000e220000000a00 */
[C---:B------:R-:W-:Y:S02]  /*0c20*/  FSETP.NAN.AND P0, PT, |R3|.reuse, |R3|, PT ;  /* 0x400000030300720b */ /* 0x040fe40003f08200 */
[----:B------:R-:W-:-:S04]  /*0c30*/  LOP3.LUT R2, R3, 0x80000000, R2, 0xb8, !PT ;  /* 0x8000000003027812 */ /* 0x000fc800078eb802 */
[----:B------:R-:W-:Y:S01]  /*0c40*/  FSEL R7, R3, R2, P0 ;  /* 0x0000000203077208 */ /* 0x000fe20000000000 */
[----:B0-----:R-:W-:-:S05]  /*0c50*/  IMAD.WIDE R2, R0, 0x4, R4 ;  /* 0x0000000400027825 */ /* 0x001fca00078e0204 */
[----:B------:R-:W-:Y:S01]  /*0c60*/  STG.E desc[UR4][R2.64], R7 ;  /* 0x0000000702007986 */ /* 0x000fe2000c101904 */
[----:B------:R-:W-:Y:S05]  /*0c70*/  EXIT ;  /* 0x000000000000794d */ /* 0x000fea0003800000 */
        .weak           $__internal_2_$__cuda_sm20_div_rn_f64_full
        .type           $__internal_2_$__cuda_sm20_div_rn_f64_full,@function
        .size           $__internal_2_$__cuda_sm20_div_rn_f64_full,(.L_x_58 - $__internal_2_$__cuda_sm20_div_rn_f64_full)
$__internal_2_$__cuda_sm20_div_rn_f64_full:
[C---:B------:R-:W-:Y:S01]  /*0c80*/  FSETP.GEU.AND P0, PT, |R5|.reuse, 1.469367938527859385e-39, PT ;  /* 0x001000000500780b */ /* 0x040fe20003f0e200 */
[----:B------:R-:W-:Y:S01]  /*0c90*/  IMAD.MOV.U32 R16, RZ, RZ, 0x1 ;  /* 0x00000001ff107424 */ /* 0x000fe200078e00ff */
[----:B------:R-:W-:Y:S01]  /*0ca0*/  LOP3.LUT R2, R5, 0x800fffff, RZ, 0xc0, !PT ;  /* 0x800fffff05027812 */ /* 0x000fe200078ec0ff */
[----:B------:R-:W-:Y:S01]  /*0cb0*/  BSSY.RECONVERGENT B1, `(.L_x_40) ;  /* 0x0000055000017945 */ /* 0x000fe20003800200 */
[C---:B------:R-:W-:Y:S02]  /*0cc0*/  FSETP.GEU.AND P2, PT, |R7|.reuse, 1.469367938527859385e-39, PT ;  /* 0x001000000700780b */ /* 0x040fe40003f4e200 */
[----:B------:R-:W-:Y:S01]  /*0cd0*/  LOP3.LUT R3, R2, 0x3ff00000, RZ, 0xfc, !PT ;  /* 0x3ff0000002037812 */ /* 0x000fe200078efcff */
[----:B------:R-:W-:Y:S01]  /*0ce0*/  IMAD.MOV.U32 R2, RZ, RZ, R4 ;  /* 0x000000ffff027224 */ /* 0x000fe200078e0004 */
[----:B------:R-:W-:Y:S02]  /*0cf0*/  LOP3.LUT R11, R7, 0x7ff00000, RZ, 0xc0, !PT ;  /* 0x7ff00000070b7812 */ /* 0x000fe400078ec0ff */
[----:B------:R-:W-:-:S03]  /*0d00*/  LOP3.LUT R14, R5, 0x7ff00000, RZ, 0xc0, !PT ;  /* 0x7ff00000050e7812 */ /* 0x000fc600078ec0ff */
[----:B------:R-:W-:Y:S01]  /*0d10*/  @!P0 DMUL R2, R4, 8.98846567431157953865e+307 ;  /* 0x7fe0000004028828 */ /* 0x000fe20000000000 */
[----:B------:R-:W-:-:S03]  /*0d20*/  ISETP.GE.U32.AND P1, PT, R11, R14, PT ;  /* 0x0000000e0b00720c */ /* 0x000fc60003f26070 */
[----:B------:R-:W-:Y:S01]  /*0d30*/  @!P2 LOP3.LUT R12, R5, 0x7ff00000, RZ, 0xc0, !PT ;  /* 0x7ff00000050ca812 */ /* 0x000fe200078ec0ff */
[----:B------:R-:W-:Y:S01]  /*0d40*/  @!P2 IMAD.MOV.U32 R18, RZ, RZ, RZ ;  /* 0x000000ffff12a224 */ /* 0x000fe200078e00ff */
[----:B------:R-:W0:Y:S02]  /*0d50*/  MUFU.RCP64H R17, R3 ;  /* 0x0000000300117308 */ /* 0x000e240000001800 */
[----:B------:R-:W-:Y:S01]  /*0d60*/  @!P2 ISETP.GE.U32.AND P3, PT, R11, R12, PT ;  /* 0x0000000c0b00a20c */ /* 0x000fe20003f66070 */
[----:B------:R-:W-:-:S05]  /*0d70*/  IMAD.MOV.U32 R12, RZ, RZ, 0x1ca00000 ;  /* 0x1ca00000ff0c7424 */ /* 0x000fca00078e00ff */
[----:B------:R-:W-:-:S04]  /*0d80*/  @!P2 SEL R13, R12, 0x63400000, !P3 ;  /* 0x634000000c0da807 */ /* 0x000fc80005800000 */
[----:B------:R-:W-:-:S04]  /*0d90*/  @!P2 LOP3.LUT R13, R13, 0x80000000, R7, 0xf8, !PT ;  /* 0x800000000d0da812 */ /* 0x000fc800078ef807 */
[----:B------:R-:W-:Y:S01]  /*0da0*/  @!P2 LOP3.LUT R19, R13, 0x100000, RZ, 0xfc, !PT ;  /* 0x001000000d13a812 */ /* 0x000fe200078efcff */
[----:B0-----:R-:W-:-:S08]  /*0db0*/  DFMA R8, R16, -R2, 1 ;  /* 0x3ff000001008742b */ /* 0x001fd00000000802 */
[----:B------:R-:W-:-:S08]  /*0dc0*/  DFMA R8, R8, R8, R8 ;  /* 0x000000080808722b */ /* 0x000fd00000000008 */
[----:B------:R-:W-:Y:S01]  /*0dd0*/  DFMA R16, R16, R8, R16 ;  /* 0x000000081010722b */ /* 0x000fe20000000010 */
[----:B------:R-:W-:Y:S01]  /*0de0*/  SEL R9, R12, 0x63400000, !P1 ;  /* 0x634000000c097807 */ /* 0x000fe20004800000 */
[----:B------:R-:W-:-:S03]  /*0df0*/  IMAD.MOV.U32 R8, RZ, RZ, R6 ;  /* 0x000000ffff087224 */ /* 0x000fc600078e0006 */
[----:B------:R-:W-:-:S03]  /*0e00*/  LOP3.LUT R9, R9, 0x800fffff, R7, 0xf8, !PT ;  /* 0x800fffff09097812 */ /* 0x000fc600078ef807 */
[----:B------:R-:W-:-:S03]  /*0e10*/  DFMA R20, R16, -R2, 1 ;  /* 0x3ff000001014742b */ /* 0x000fc60000000802 */
[----:B------:R-:W-:-:S05]  /*0e20*/  @!P2 DFMA R8, R8, 2, -R18 ;  /* 0x400000000808a82b */ /* 0x000fca0000000812 */
[----:B------:R-:W-:Y:S01]  /*0e30*/  DFMA R16, R16, R20, R16 ;  /* 0x000000141010722b */ /* 0x000fe20000000010 */
[----:B------:R-:W-:Y:S02]  /*0e40*/  IMAD.MOV.U32 R21, RZ, RZ, R11 ;  /* 0x000000ffff157224 */ /* 0x000fe400078e000b */
[----:B------:R-:W-:Y:S01]  /*0e50*/  IMAD.MOV.U32 R20, RZ, RZ, R14 ;  /* 0x000000ffff147224 */ /* 0x000fe200078e000e */
[----:B------:R-:W-:Y:S02]  /*0e60*/  @!P0 LOP3.LUT R20, R3, 0x7ff00000, RZ, 0xc0, !PT ;  /* 0x7ff0000003148812 */ /* 0x000fe400078ec0ff */
[----:B------:R-:W-:Y:S02]  /*0e70*/  @!P2 LOP3.LUT R21, R9, 0x7ff00000, RZ, 0xc0, !PT ;  /* 0x7ff000000915a812 */ /* 0x000fe400078ec0ff */
[----:B------:R-:W-:Y:S01]  /*0e80*/  DMUL R18, R16, R8 ;  /* 0x0000000810127228 */ /* 0x000fe20000000000 */
[----:B------:R-:W-:Y:S02]  /*0e90*/  VIADD R22, R20, 0xffffffff ;  /* 0xffffffff14167836 */ /* 0x000fe40000000000 */
[----:B------:R-:W-:-:S05]  /*0ea0*/  VIADD R13, R21, 0xffffffff ;  /* 0xffffffff150d7836 */ /* 0x000fca0000000000 */
[----:B------:R-:W-:Y:S01]  /*0eb0*/  DFMA R14, R18, -R2, R8 ;  /* 0x80000002120e722b */ /* 0x000fe20000000008 */
[----:B------:R-:W-:-:S04]  /*0ec0*/  ISETP.GT.U32.AND P0, PT, R13, 0x7feffffe, PT ;  /* 0x7feffffe0d00780c */ /* 0x000fc80003f04070 */
[----:B------:R-:W-:-:S03]  /*0ed0*/  ISETP.GT.U32.OR P0, PT, R22, 0x7feffffe, P0 ;  /* 0x7feffffe1600780c */ /* 0x000fc60000704470 */
[----:B------:R-:W-:-:S10]  /*0ee0*/  DFMA R14, R16, R14, R18 ;  /* 0x0000000e100e722b */ /* 0x000fd40000000012 */
[----:B------:R-:W-:Y:S05]  /*0ef0*/  @P0 BRA `(.L_x_41) ;  /* 0x00000000006c0947 */ /* 0x000fea0003800000 */
[----:B------:R-:W-:-:S04]  /*0f00*/  LOP3.LUT R16, R5, 0x7ff00000, RZ, 0xc0, !PT ;  /* 0x7ff0000005107812 */ /* 0x000fc800078ec0ff */
[CC--:B------:R-:W-:Y:S02]  /*0f10*/  VIADDMNMX R6, R11.reuse, -R16.reuse, 0xb9600000, !PT ;  /* 0xb96000000b067446 */ /* 0x0c0fe40007800910 */
[----:B------:R-:W-:Y:S02]  /*0f20*/  ISETP.GE.U32.AND P0, PT, R11, R16, PT ;  /* 0x000000100b00720c */ /* 0x000fe40003f06070 */
[----:B------:R-:W-:Y:S02]  /*0f30*/  VIMNMX R6, PT, PT, R6, 0x46a00000, PT ;  /* 0x46a0000006067848 */ /* 0x000fe40003fe0100 */
[----:B------:R-:W-:-:S05]  /*0f40*/  SEL R11, R12, 0x63400000, !P0 ;  /* 0x634000000c0b7807 */ /* 0x000fca0004000000 */
[----:B------:R-:W-:Y:S02]  /*0f50*/  IMAD.IADD R11, R6, 0x1, -R11 ;  /* 0x00000001060b7824 */ /* 0x000fe400078e0a0b */
[----:B------:R-:W-:Y:S02]  /*0f60*/  IMAD.MOV.U32 R6, RZ, RZ, RZ ;  /* 0x000000ffff067224 */ /* 0x000fe400078e00ff */
[----:B------:R-:W-:-:S06]  /*0f70*/  VIADD R7, R11, 0x7fe00000 ;  /* 0x7fe000000b077836 */ /* 0x000fcc0000000000 */
[----:B------:R-:W-:-:S10]  /*0f80*/  DMUL R12, R14, R6 ;  /* 0x000000060e0c7228 */ /* 0x000fd40000000000 */
[----:B------:R-:W-:-:S13]  /*0f90*/  FSETP.GTU.AND P0, PT, |R13|, 1.469367938527859385e-39, PT ;  /* 0x001000000d00780b */ /* 0x000fda0003f0c200 */
[----:B------:R-:W-:Y:S05]  /*0fa0*/  @P0 BRA `(.L_x_42) ;  /* 0x0000000000940947 */ /* 0x000fea0003800000 */
[----:B------:R-:W-:Y:S01]  /*0fb0*/  DFMA R2, R14, -R2, R8 ;  /* 0x800000020e02722b */ /* 0x000fe20000000008 */
[----:B------:R-:W-:-:S09]  /*0fc0*/  IMAD.MOV.U32 R6, RZ, RZ, RZ ;  /* 0x000000ffff067224 */ /* 0x000fd200078e00ff */
[C---:B------:R-:W-:Y:S02]  /*0fd0*/  FSETP.NEU.AND P0, PT, R3.reuse, RZ, PT ;  /* 0x000000ff0300720b */ /* 0x040fe40003f0d000 */
[----:B------:R-:W-:-:S04]  /*0fe0*/  LOP3.LUT R5, R3, 0x80000000, R5, 0x48, !PT ;  /* 0x8000000003057812 */ /* 0x000fc800078e4805 */
[----:B------:R-:W-:-:S07]  /*0ff0*/  LOP3.LUT R7, R5, R7, RZ, 0xfc, !PT ;  /* 0x0000000705077212 */ /* 0x000fce00078efcff */
[----:B------:R-:W-:Y:S05]  /*1000*/  @!P0 BRA `(.L_x_42) ;  /* 0x00000000007c8947 */ /* 0x000fea0003800000 */
[----:B------:R-:W-:Y:S01]  /*1010*/  IMAD.MOV R3, RZ, RZ, -R11 ;  /* 0x000000ffff037224 */ /* 0x000fe200078e0a0b */
[----:B------:R-:W-:Y:S01]  /*1020*/  DMUL.RP R6, R14, R6 ;  /* 0x000000060e067228 */ /* 0x000fe20000008000 */
[----:B------:R-:W-:Y:S01]  /*1030*/  IMAD.MOV.U32 R2, RZ, RZ, RZ ;  /* 0x000000ffff027224 */ /* 0x000fe200078e00ff */
[----:B------:R-:W-:-:S05]  /*1040*/  IADD3 R11, PT, PT, -R11, -0x43300000, RZ ;  /* 0xbcd000000b0b7810 */ /* 0x000fca0007ffe1ff */
[----:B------:R-:W-:-:S03]  /*1050*/  DFMA R2, R12, -R2, R14 ;  /* 0x800000020c02722b */ /* 0x000fc6000000000e */
[----:B------:R-:W-:-:S07]  /*1060*/  LOP3.LUT R5, R7, R5, RZ, 0x3c, !PT ;  /* 0x0000000507057212 */ /* 0x000fce00078e3cff */
[----:B------:R-:W-:-:S04]  /*1070*/  FSETP.NEU.AND P0, PT, |R3|, R11, PT ;  /* 0x0000000b0300720b */ /* 0x000fc80003f0d200 */
[----:B------:R-:W-:Y:S02]  /*1080*/  FSEL R12, R6, R12, !P0 ;  /* 0x0000000c060c7208 */ /* 0x000fe40004000000 */
[----:B------:R-:W-:Y:S01]  /*1090*/  FSEL R13, R5, R13, !P0 ;  /* 0x0000000d050d7208 */ /* 0x000fe20004000000 */
[----:B------:R-:W-:Y:S06]  /*10a0*/  BRA `(.L_x_42) ;  /* 0x0000000000547947 */ /* 0x000fec0003800000 */
.L_x_41:
[----:B------:R-:W-:-:S14]  /*10b0*/  DSETP.NAN.AND P0, PT, R6, R6, PT ;  /* 0x000000060600722a */ /* 0x000fdc0003f08000 */
[----:B------:R-:W-:Y:S05]  /*10c0*/  @P0 BRA `(.L_x_43) ;  /* 0x0000000000440947 */ /* 0x000fea0003800000 */
[----:B------:R-:W-:-:S14]  /*10d0*/  DSETP.NAN.AND P0, PT, R4, R4, PT ;  /* 0x000000040400722a */ /* 0x000fdc0003f08000 */
[----:B------:R-:W-:Y:S05]  /*10e0*/  @P0 BRA `(.L_x_44) ;  /* 0x0000000000300947 */ /* 0x000fea0003800000 */
[----:B------:R-:W-:Y:S01]  /*10f0*/  ISETP.NE.AND P0, PT, R21, R20, PT ;  /* 0x000000141500720c */ /* 0x000fe20003f05270 */
[----:B------:R-:W-:Y:S02]  /*1100*/  IMAD.MOV.U32 R12, RZ, RZ, 0x0 ;  /* 0x00000000ff0c7424 */ /* 0x000fe400078e00ff */
[----:B------:R-:W-:-:S10]  /*1110*/  IMAD.MOV.U32 R13, RZ, RZ, -0x80000 ;  /* 0xfff80000ff0d7424 */ /* 0x000fd400078e00ff */
[----:B------:R-:W-:Y:S05]  /*1120*/  @!P0 BRA `(.L_x_42) ;  /* 0x0000000000348947 */ /* 0x000fea0003800000 */
[----:B------:R-:W-:Y:S02]  /*1130*/  ISETP.NE.AND P0, PT, R21, 0x7ff00000, PT ;  /* 0x7ff000001500780c */ /* 0x000fe40003f05270 */
[----:B------:R-:W-:Y:S02]  /*1140*/  LOP3.LUT R13, R7, 0x80000000, R5, 0x48, !PT ;  /* 0x80000000070d7812 */ /* 0x000fe400078e4805 */
[----:B------:R-:W-:-:S13]  /*1150*/  ISETP.EQ.OR P0, PT, R20, RZ, !P0 ;  /* 0x000000ff1400720c */ /* 0x000fda0004702670 */
[----:B------:R-:W-:Y:S01]  /*1160*/  @P0 LOP3.LUT R2, R13, 0x7ff00000, RZ, 0xfc, !PT ;  /* 0x7ff000000d020812 */ /* 0x000fe200078efcff */
[----:B------:R-:W-:Y:S02]  /*1170*/  @!P0 IMAD.MOV.U32 R12, RZ, RZ, RZ ;  /* 0x000000ffff0c8224 */ /* 0x000fe400078e00ff */
[----:B------:R-:W-:Y:S02]  /*1180*/  @P0 IMAD.MOV.U32 R12, RZ, RZ, RZ ;  /* 0x000000ffff0c0224 */ /* 0x000fe400078e00ff */
[----:B------:R-:W-:Y:S01]  /*1190*/  @P0 IMAD.MOV.U32 R13, RZ, RZ, R2 ;  /* 0x000000ffff0d0224 */ /* 0x000fe200078e0002 */
[----:B------:R-:W-:Y:S06]  /*11a0*/  BRA `(.L_x_42) ;  /* 0x0000000000147947 */ /* 0x000fec0003800000 */
.L_x_44:
[----:B------:R-:W-:Y:S01]  /*11b0*/  LOP3.LUT R13, R5, 0x80000, RZ, 0xfc, !PT ;  /* 0x00080000050d7812 */ /* 0x000fe200078efcff */
[----:B------:R-:W-:Y:S01]  /*11c0*/  IMAD.MOV.U32 R12, RZ, RZ, R4 ;  /* 0x000000ffff0c7224 */ /* 0x000fe200078e0004 */
[----:B------:R-:W-:Y:S06]  /*11d0*/  BRA `(.L_x_42) ;  /* 0x0000000000087947 */ /* 0x000fec0003800000 */
.L_x_43:
[----:B------:R-:W-:Y:S01]  /*11e0*/  LOP3.LUT R13, R7, 0x80000, RZ, 0xfc, !PT ;  /* 0x00080000070d7812 */ /* 0x000fe200078efcff */
[----:B------:R-:W-:-:S07]  /*11f0*/  IMAD.MOV.U32 R12, RZ, RZ, R6 ;  /* 0x000000ffff0c7224 */ /* 0x000fce00078e0006 */
.L_x_42:
[----:B------:R-:W-:Y:S05]  /*1200*/  BSYNC.RECONVERGENT B1 ;  /* 0x0000000000017941 */ /* 0x000fea0003800200 */
.L_x_40:
[----:B------:R-:W-:Y:S02]  /*1210*/  IMAD.MOV.U32 R11, RZ, RZ, 0x0 ;  /* 0x00000000ff0b7424 */ /* 0x000fe400078e00ff */
[----:B------:R-:W-:Y:S02]  /*1220*/  IMAD.MOV.U32 R2, RZ, RZ, R12 ;  /* 0x000000ffff027224 */ /* 0x000fe400078e000c */
[----:B------:R-:W-:Y:S01]  /*1230*/  IMAD.MOV.U32 R3, RZ, RZ, R13 ;  /* 0x000000ffff037224 */ /* 0x000fe200078e000d */
[----:B------:R-:W-:Y:S06]  /*1240*/  RET.REL.NODEC R10 `(_Z18gradient_directionPfS_S_iii) ;  /* 0xffffffec0a6c7950 */ /* 0x000fec0003c3ffff */
.L_x_45:
        /* <DEDUP_REMOVED lines=11> */
.L_x_58:


//--------------------- .text._Z18calculate_gradientPfS_iiib --------------------------
	.section	.text._Z18calculate_gradientPfS_iiib,"ax",@progbits
	.align	128
        .global         _Z18calculate_gradientPfS_iiib
        .type           _Z18calculate_gradientPfS_iiib,@function
        .size           _Z18calculate_gradientPfS_iiib,(.L_x_63 - _Z18calculate_gradientPfS_iiib)
        .other          _Z18calculate_gradientPfS_iiib,@"STO_CUDA_ENTRY STV_DEFAULT"
_Z18calculate_gradientPfS_iiib:
.text._Z18calculate_gradientPfS_iiib:
[----:B------:R-:W-:Y:S01]  /*0000*/  LDC R1, c[0x0][0x37c] ;  /* 0x0000df00ff017b82 */ /* 0x000fe20000000800 */
[----:B------:R-:W0:Y:S07]  /*0010*/  S2R R7, SR_TID.Y ;  /* 0x0000000000077919 */ /* 0x000e2e0000002200 */
[----:B------:R-:W1:Y:S01]  /*0020*/  LDC R3, c[0x0][0x360] ;  /* 0x0000d800ff037b82 */ /* 0x000e620000000800 */
[----:B------:R-:W1:Y:S07]  /*0030*/  S2R R2, SR_TID.X ;  /* 0x0000000000027919 */ /* 0x000e6e0000002100 */
[----:B------:R-:W0:Y:S08]  /*0040*/  S2UR UR5, SR_CTAID.Y ;  /* 0x00000000000579c3 */ /* 0x000e300000002600 */
[----:B------:R-:W0:Y:S08]  /*0050*/  LDC R0, c[0x0][0x364] ;  /* 0x0000d900ff007b82 */ /* 0x000e300000000800 */
[----:B------:R-:W1:Y:S08]  /*0060*/  S2UR UR4, SR_CTAID.X ;  /* 0x00000000000479c3 */ /* 0x000e700000002500 */
[----:B------:R-:W2:Y:S01]  /*0070*/  LDC.64 R4, c[0x0][0x390] ;  /* 0x0000e400ff047b82 */ /* 0x000ea20000000a00 */
[----:B0-----:R-:W-:-:S02]  /*0080*/  IMAD R0, R0, UR5, R7 ;  /* 0x0000000500007c24 */ /* 0x001fc4000f8e0207 */
[----:B-1----:R-:W-:-:S03]  /*0090*/  IMAD R3, R3, UR4, R2 ;  /* 0x0000000403037c24 */ /* 0x002fc6000f8e0202 */
[----:B--2---:R-:W-:-:S04]  /*00a0*/  ISETP.GE.AND P0, PT, R0, R5, PT ;  /* 0x000000050000720c */ /* 0x004fc80003f06270 */
[----:B------:R-:W-:-:S13]  /*00b0*/  ISETP.GE.OR P0, PT, R3, R4, P0 ;  /* 0x000000040300720c */ /* 0x000fda0000706670 */
[----:B------:R-:W-:Y:S05]  /*00c0*/  @P0 EXIT ;  /* 0x000000000000094d */ /* 0x000fea0003800000 */
[----:B------:R-:W-:Y:S02]  /*00d0*/  IADD3 R5, PT, PT, R5, -0x1, RZ ;  /* 0xffffffff05057810 */ /* 0x000fe40007ffe0ff */
[----:B------:R-:W-:Y:S02]  /*00e0*/  IADD3 R2, PT, PT, R4, -0x1, RZ ;  /* 0xffffffff04027810 */ /* 0x000fe40007ffe0ff */
[----:B------:R-:W-:-:S04]  /*00f0*/  ISETP.NE.AND P0, PT, R0, R5, PT ;  /* 0x000000050000720c */ /* 0x000fc80003f05270 */
[----:B------:R-:W-:-:S04]  /*0100*/  ISETP.EQ.OR P0, PT, R0, 0x1, !P0 ;  /* 0x000000010000780c */ /* 0x000fc80004702670 */
[----:B------:R-:W-:-:S04]  /*0110*/  ISETP.EQ.OR P0, PT, R3, 0x1, P0 ;  /* 0x000000010300780c */ /* 0x000fc80000702670 */
[----:B------:R-:W-:-:S13]  /*0120*/  ISETP.EQ.OR P0, PT, R3, R2, P0 ;  /* 0x000000020300720c */ /* 0x000fda0000702670 */
[----:B------:R-:W-:Y:S05]  /*0130*/  @P0 EXIT ;  /* 0x000000000000094d */ /* 0x000fea0003800000 */
[----:B------:R-:W0:Y:S01]  /*0140*/  LDCU.U8 UR4, c[0x0][0x39c] ;  /* 0x00007380ff0477ac */ /* 0x000e220008000000 */
[----:B------:R-:W1:Y:S01]  /*0150*/  LDCU.64 UR6, c[0x0][0x358] ;  /* 0x00006b00ff0677ac */ /* 0x000e620008000a00 */
[----:B0-----:R-:W-:-:S06]  /*0160*/  UPRMT UR4, UR4, 0x8880, URZ ;  /* 0x0000888004047896 */ /* 0x001fcc00080000ff */
[----:B------:R-:W-:-:S04]  /*0170*/  ISETP.NE.AND P0, PT, RZ, UR4, PT ;  /* 0x00000004ff007c0c */ /* 0x000fc8000bf05270 */
[----:B------:R-:W-:-:S04]  /*0180*/  ISETP.LT.OR P0, PT, R3, 0x2, !P0 ;  /* 0x000000020300780c */ /* 0x000fc80004701670 */
[----:B------:R-:W-:Y:S01]  /*0190*/  ISETP.GE.OR P0, PT, R3, R2, P0 ;  /* 0x000000020300720c */ /* 0x000fe20000706670 */
[----:B------:R-:W-:-:S12]  /*01a0*/  IMAD R2, R0, R4, R3 ;  /* 0x0000000400027224 */ /* 0x000fd800078e0203 */
[----:B-1----:R-:W-:Y:S05]  /*01b0*/  @P0 BRA `(.L_x_46) ;  /* 0x0000000000300947 */ /* 0x002fea0003800000 */
[----:B------:R-:W0:Y:S08]  /*01c0*/  LDC.64 R4, c[0x0][0x380] ;  /* 0x0000e000ff047b82 */ /* 0x000e300000000a00 */
[----:B------:R-:W1:Y:S01]  /*01d0*/  LDC.64 R6, c[0x0][0x388] ;  /* 0x0000e200ff067b82 */ /* 0x000e620000000a00 */
[----:B0-----:R-:W-:-:S05]  /*01e0*/  IMAD.WIDE R4, R2, 0x4, R4 ;  /* 0x0000000402047825 */ /* 0x001fca00078e0204 */
[----:B------:R-:W2:Y:S04]  /*01f0*/  LDG.E R0, desc[UR6][R4.64+-0x4] ;  /* 0xfffffc0604007981 */ /* 0x000ea8000c1e1900 */
[----:B------:R-:W3:Y:S04]  /*0200*/  LDG.E R3, desc[UR6][R4.64] ;  /* 0x0000000604037981 */ /* 0x000ee8000c1e1900 */
[----:B------:R-:W4:Y:S01]  /*0210*/  LDG.E R9, desc[UR6][R4.64+0x4] ;  /* 0x0000040604097981 */ /* 0x000f22000c1e1900 */
[----:B--2---:R-:W-:-:S04]  /*0220*/  FADD R0, RZ, -R0 ;  /* 0x80000000ff007221 */ /* 0x004fc80000000000 */
[----:B---3--:R-:W-:Y:S01]  /*0230*/  FFMA R0, RZ, R3, R0 ;  /* 0x00000003ff007223 */ /* 0x008fe20000000000 */
[----:B-1----:R-:W-:-:S04]  /*0240*/  IMAD.WIDE R2, R2, 0x4, R6 ;  /* 0x0000000402027825 */ /* 0x002fc800078e0206 */
[----:B----4-:R-:W-:-:S05]  /*0250*/  FADD R9, R0, R9 ;  /* 0x0000000900097221 */ /* 0x010fca0000000000 */
[----:B------:R-:W-:Y:S01]  /*0260*/  STG.E desc[UR6][R2.64], R9 ;  /* 0x0000000902007986 */ /* 0x000fe2000c101906 */
[----:B------:R-:W-:Y:S05]  /*0270*/  EXIT ;  /* 0x000000000000794d */ /* 0x000fea0003800000 */
.L_x_46:
[----:B------:R-:W-:-:S04]  /*0280*/  ISETP.GE.U32.AND P0, PT, R0, 0x2, PT ;  /* 0x000000020000780c */ /* 0x000fc80003f06070 */
[----:B------:R-:W-:-:S04]  /*0290*/  ISETP.NE.OR P0, PT, RZ, UR4, !P0 ;  /* 0x00000004ff007c0c */ /* 0x000fc8000c705670 */
[----:B------:R-:W-:-:S13]  /*02a0*/  ISETP.GE.U32.OR P0, PT, R0, R5, P0 ;  /* 0x000000050000720c */ /* 0x000fda0000706470 */
[----:B------:R-:W-:Y:S05]  /*02b0*/  @P0 EXIT ;  /* 0x000000000000094d */ /* 0x000fea0003800000 */
[----:B------:R-:W0:Y:S01]  /*02c0*/  LDC.64 R6, c[0x0][0x380] ;  /* 0x0000e000ff067b82 */ /* 0x000e220000000a00 */
[----:B------:R-:W-:-:S05]  /*02d0*/  IMAD R0, R0, R4, -R4 ;  /* 0x0000000400007224 */ /* 0x000fca00078e0a04 */
[----:B------:R-:W-:Y:S02]  /*02e0*/  IADD3 R3, PT, PT, R3, R0, RZ ;  /* 0x0000000003037210 */ /* 0x000fe40007ffe0ff */
[----:B------:R-:W1:Y:S03]  /*02f0*/  LDC.64 R10, c[0x0][0x388] ;  /* 0x0000e200ff0a7b82 */ /* 0x000e660000000a00 */
[----:B0-----:R-:W-:-:S05]  /*0300*/  IMAD.WIDE R6, R3, 0x4, R6 ;  /* 0x0000000403067825 */ /* 0x001fca00078e0206 */
[----:B------:R-:W2:Y:S01]  /*0310*/  LDG.E R0, desc[UR6][R6.64] ;  /* 0x0000000606007981 */ /* 0x000ea2000c1e1900 */
[----:B------:R-:W-:-:S04]  /*0320*/  IMAD.WIDE R8, R4, 0x4, R6 ;  /* 0x0000000404087825 */ /* 0x000fc800078e0206 */
[----:B------:R-:W-:Y:S02]  /*0330*/  IMAD.WIDE R4, R4, 0x4, R8 ;  /* 0x0000000404047825 */ /* 0x000fe400078e0208 */
[----:B------:R-:W3:Y:S04]  /*0340*/  LDG.E R9, desc[UR6][R8.64] ;  /* 0x0000000608097981 */ /* 0x000ee8000c1e1900 */
[----:B------:R-:W4:Y:S01]  /*0350*/  LDG.E R5, desc[UR6][R4.64] ;  /* 0x0000000604057981 */ /* 0x000f22000c1e1900 */
[----:B-1----:R-:W-:-:S04]  /*0360*/  IMAD.WIDE R10, R2, 0x4, R10 ;  /* 0x00000004020a7825 */ /* 0x002fc800078e020a */
[----:B--2---:R-:W-:-:S04]  /*0370*/  FADD R0, RZ, -R0 ;  /* 0x80000000ff007221 */ /* 0x004fc80000000000 */
[----:B---3--:R-:W-:-:S04]  /*0380*/  FFMA R0, RZ, R9, R0 ;  /* 0x00000009ff007223 */ /* 0x008fc80000000000 */
[----:B----4-:R-:W-:-:S05]  /*0390*/  FADD R3, R0, R5 ;  /* 0x0000000500037221 */ /* 0x010fca0000000000 */
[----:B------:R-:W-:Y:S01]  /*03a0*/  STG.E desc[UR6][R10.64], R3 ;  /* 0x000000030a007986 */ /* 0x000fe2000c101906 */
[----:B------:R-:W-:Y:S05]  /*03b0*/  EXIT ;  /* 0x000000000000794d */ /* 0x000fea0003800000 */
.L_x_47:
        /* <DEDUP_REMOVED lines=12> */
.L_x_63:


//--------------------- .text._Z8rgb2grayPfS_iii  --------------------------
	.section	.text._Z8rgb2grayPfS_iii,"ax",@progbits
	.align	128
        .global         _Z8rgb2grayPfS_iii
        .type           _Z8rgb2grayPfS_iii,@function
        .size           _Z8rgb2grayPfS_iii,(.L_x_59 - _Z8rgb2grayPfS_iii)
        .other          _Z8rgb2grayPfS_iii,@"STO_CUDA_ENTRY STV_DEFAULT"
_Z8rgb2grayPfS_iii:
.text._Z8rgb2grayPfS_iii:
        /* <DEDUP_REMOVED lines=11> */
[----:B------:R-:W-:Y:S01]  /*00b0*/  ISETP.GE.OR P0, PT, R2, UR6, P0 ;  /* 0x0000000602007c0c */ /* 0x000fe20008706670 */
[----:B------:R-:W-:-:S12]  /*00c0*/  IMAD R2, R3, UR6, R2 ;  /* 0x0000000603027c24 */ /* 0x000fd8000f8e0202 */
[----:B------:R-:W-:Y:S05]  /*00d0*/  @P0 EXIT ;  /* 0x000000000000094d */ /* 0x000fea0003800000 */
[----:B------:R-:W0:Y:S01]  /*00e0*/  LDC.64 R4, c[0x0][0x380] ;  /* 0x0000e000ff047b82 */ /* 0x000e220000000a00 */
[----:B------:R-:W1:Y:S01]  /*00f0*/  LDCU UR6, c[0x0][0x398] ;  /* 0x00007300ff0677ac */ /* 0x000e620008000800 */
[----:B------:R-:W2:Y:S01]  /*0100*/  LDCU.64 UR4, c[0x0][0x358] ;  /* 0x00006b00ff0477ac */ /* 0x000ea20008000a00 */
[----:B-1----:R-:W-:-:S04]  /*0110*/  IMAD R3, R2, UR6, RZ ;  /* 0x0000000602037c24 */ /* 0x002fc8000f8e02ff */
[----:B0-----:R-:W-:-:S05]  /*0120*/  IMAD.WIDE R4, R3, 0x4, R4 ;  /* 0x0000000403047825 */ /* 0x001fca00078e0204 */
[----:B--2---:R-:W2:Y:S04]  /*0130*/  LDG.E R12, desc[UR4][R4.64+0x4] ;  /* 0x00000404040c7981 */ /* 0x004ea8000c1e1900 */
[----:B------:R-:W3:Y:S04]  /*0140*/  LDG.E R0, desc[UR4][R4.64] ;  /* 0x0000000404007981 */ /* 0x000ee8000c1e1900 */
[----:B------:R-:W4:Y:S01]  /*0150*/  LDG.E R10, desc[UR4][R4.64+0x8] ;  /* 0x00000804040a7981 */ /* 0x000f22000c1e1900 */
[----:B------:R-:W-:Y:S01]  /*0160*/  UMOV UR6, 0x1c432ca5 ;  /* 0x1c432ca500067882 */ /* 0x000fe20000000000 */
[----:B------:R-:W-:Y:S01]  /*0170*/  UMOV UR7, 0x3fe6e2eb ;  /* 0x3fe6e2eb00077882 */ /* 0x000fe20000000000 */
[----:B------:R-:W-:Y:S01]  /*0180*/  BSSY.RECONVERGENT B0, `(.L_x_48) ;  /* 0x0000032000007945 */ /* 0x000fe20003800200 */
[----:B--2---:R-:W0:Y:S08]  /*0190*/  F2F.F64.F32 R8, R12 ;  /* 0x0000000c00087310 */ /* 0x004e300000201800 */
[----:B---3--:R-:W1:Y:S01]  /*01a0*/  F2F.F64.F32 R6, R0 ;  /* 0x0000000000067310 */ /* 0x008e620000201800 */
[----:B0-----:R-:W-:-:S07]  /*01b0*/  DMUL R8, R8, UR6 ;  /* 0x0000000608087c28 */ /* 0x001fce0008000000 */
[----:B----4-:R-:W0:Y:S01]  /*01c0*/  F2F.F64.F32 R10, R10 ;  /* 0x0000000a000a7310 */ /* 0x010e220000201800 */
[----:B------:R-:W-:Y:S01]  /*01d0*/  UMOV UR6, 0xf9096bc ;  /* 0x0f9096bc00067882 */ /* 0x000fe20000000000 */
[----:B------:R-:W-:Y:S02]  /*01e0*/  UMOV UR7, 0x3fcb367a ;  /* 0x3fcb367a00077882 */ /* 0x000fe40000000000 */
[----:B-1----:R-:W-:Y:S01]  /*01f0*/  DFMA R6, R6, UR6, R8 ;  /* 0x0000000606067c2b */ /* 0x002fe20008000008 */
[----:B------:R-:W-:Y:S01]  /*0200*/  UMOV UR6, 0xfec56d5d ;  /* 0xfec56d5d00067882 */ /* 0x000fe20000000000 */
[----:B------:R-:W-:-:S06]  /*0210*/  UMOV UR7, 0x3fb27bb2 ;  /* 0x3fb27bb200077882 */ /* 0x000fcc0000000000 */
[----:B0-----:R-:W-:Y:S01]  /*0220*/  DFMA R6, R10, UR6, R6 ;  /* 0x000000060a067c2b */ /* 0x001fe20008000006 */
[----:B------:R-:W-:Y:S01]  /*0230*/  UMOV UR6, 0x7387b719 ;  /* 0x7387b71900067882 */ /* 0x000fe20000000000 */
[----:B------:R-:W-:-:S04]  /*0240*/  UMOV UR7, 0x3f69a5c3 ;  /* 0x3f69a5c300077882 */ /* 0x000fc80000000000 */
[----:B------:R-:W0:Y:S08]  /*0250*/  F2F.F32.F64 R3, R6 ;  /* 0x0000000600037310 */ /* 0x000e300000301000 */
[----:B0-----:R-:W0:Y:S02]  /*0260*/  F2F.F64.F32 R4, R3 ;  /* 0x0000000300047310 */ /* 0x001e240000201800 */
[----:B0-----:R-:W-:-:S14]  /*0270*/  DSETP.GTU.AND P0, PT, R4, UR6, PT ;  /* 0x0000000604007e2a */ /* 0x001fdc000bf0c000 */
[----:B------:R-:W-:Y:S02]  /*0280*/  @!P0 IMAD.MOV.U32 R8, RZ, RZ, 0x3d70a3d7 ;  /* 0x3d70a3d7ff088424 */ /* 0x000fe400078e00ff */
[----:B------:R-:W-:-:S06]  /*0290*/  @!P0 IMAD.MOV.U32 R9, RZ, RZ, 0x4029d70a ;  /* 0x4029d70aff098424 */ /* 0x000fcc00078e00ff */
[----:B------:R-:W-:Y:S01]  /*02a0*/  @!P0 DMUL R8, R4, R8 ;  /* 0x0000000804088228 */ /* 0x000fe20000000000 */
[----:B------:R-:W-:Y:S10]  /*02b0*/  @!P0 BRA `(.L_x_49) ;  /* 0x0000000000788947 */ /* 0x000ff40003800000 */
[----:B------:R-:W-:Y:S01]  /*02c0*/  DADD R6, -RZ, |R4| ;  /* 0x00000000ff067229 */ /* 0x000fe20000000504 */
[----:B------:R-:W-:Y:S01]  /*02d0*/  BSSY.RECONVERGENT B1, `(.L_x_50) ;  /* 0x0000004000017945 */ /* 0x000fe20003800200 */
[----:B------:R-:W-:Y:S02]  /*02e0*/  ISETP.GE.AND P0, PT, R5, RZ, PT ;  /* 0x000000ff0500720c */ /* 0x000fe40003f06270 */
[----:B------:R-:W-:-:S11]  /*02f0*/  MOV R0, 0x310 ;  /* 0x0000031000007802 */ /* 0x000fd60000000f00 */
[----:B------:R-:W-:Y:S05]  /*0300*/  CALL.REL.NOINC `($_Z8rgb2grayPfS_iii$__internal_accurate_pow) ;  /* 0x00000000007c7944 */ /* 0x000fea0003c00000 */
[----:B------:R-:W-:Y:S05]  /*0310*/  BSYNC.RECONVERGENT B1 ;  /* 0x0000000000017941 */ /* 0x000fea0003800200 */
.L_x_50:
[----:B------:R-:W-:Y:S01]  /*0320*/  IMAD.MOV.U32 R8, RZ, RZ, -0x55555555 ;  /* 0xaaaaaaabff087424 */ /* 0x000fe200078e00ff */
[----:B------:R-:W-:Y:S01]  /*0330*/  BSSY.RECONVERGENT B1, `(.L_x_51) ;  /* 0x0000010000017945 */ /* 0x000fe20003800200 */
[----:B------:R-:W-:Y:S02]  /*0340*/  IMAD.MOV.U32 R9, RZ, RZ, 0x3fdaaaaa ;  /* 0x3fdaaaaaff097424 */ /* 0x000fe400078e00ff */
[----:B------:R-:W-:-:S04]  /*0350*/  IMAD.MOV.U32 R11, RZ, RZ, 0x3fac28f5 ;  /* 0x3fac28f5ff0b7424 */ /* 0x000fc800078e00ff */
[----:B------:R-:W-:-:S10]  /*0360*/  DADD R6, R4, R8 ;  /* 0x0000000004067229 */ /* 0x000fd40000000008 */
[----:B------:R-:W-:Y:S02]  /*0370*/  LOP3.LUT R6, R7, 0x7ff00000, RZ, 0xc0, !PT ;  /* 0x7ff0000007067812 */ /* 0x000fe400078ec0ff */
[----:B------:R-:W-:Y:S02]  /*0380*/  FSEL R7, R12, -QNAN , P0 ;  /* 0xfff800000c077808 */ /* 0x000fe40000000000 */
[----:B------:R-:W-:Y:S02]  /*0390*/  ISETP.NE.AND P1, PT, R6, 0x7ff00000, PT ;  /* 0x7ff000000600780c */ /* 0x000fe40003f25270 */
[----:B------:R-:W-:Y:S02]  /*03a0*/  FSEL R6, R10, RZ, P0 ;  /* 0x000000ff0a067208 */ /* 0x000fe40000000000 */
[----:B------:R-:W-:-:S09]  /*03b0*/  MOV R10, 0xc28f5c29 ;  /* 0xc28f5c29000a7802 */ /* 0x000fd20000000f00 */
[----:B------:R-:W-:Y:S05]  /*03c0*/  @P1 BRA `(.L_x_52) ;  /* 0x0000000000181947 */ /* 0x000fea0003800000 */
[----:B------:R-:W-:-:S13]  /*03d0*/  FSETP.NAN.AND P0, PT, R3, R3, PT ;  /* 0x000000030300720b */ /* 0x000fda0003f08000 */
[----:B------:R-:W-:Y:S01]  /*03e0*/  @P0 DADD R6, R4, R8 ;  /* 0x0000000004060229 */ /* 0x000fe20000000008 */
[----:B------:R-:W-:Y:S10]  /*03f0*/  @P0 BRA `(.L_x_52) ;  /* 0x00000000000c0947 */ /* 0x000ff40003800000 */
[----:B------:R-:W-:-:S14]  /*0400*/  DSETP.NEU.AND P0, PT, |R4|, +INF , PT ;  /* 0x7ff000000400742a */ /* 0x000fdc0003f0d200 */
[----:B------:R-:W-:Y:S02]  /*0410*/  @!P0 IMAD.MOV.U32 R6, RZ, RZ, 0x0 ;  /* 0x00000000ff068424 */ /* 0x000fe400078e00ff */
[----:B------:R-:W-:-:S07]  /*0420*/  @!P0 IMAD.MOV.U32 R7, RZ, RZ, 0x7ff00000 ;  /* 0x7ff00000ff078424 */ /* 0x000fce00078e00ff */
.L_x_52:
[----:B------:R-:W-:Y:S05]  /*0430*/  BSYNC.RECONVERGENT B1 ;  /* 0x0000000000017941 */ /* 0x000fea0003800200 */
.L_x_51:
[----:B------:R-:W-:Y:S01]  /*0440*/  UMOV UR6, 0xae147ae1 ;  /* 0xae147ae100067882 */ /* 0x000fe20000000000 */
[----:B------:R-:W-:Y:S01]  /*0450*/  UMOV UR7, 0x3ff0e147 ;  /* 0x3ff0e14700077882 */ /* 0x000fe20000000000 */
[----:B------:R-:W-:Y:S01]  /*0460*/  FSETP.NEU.AND P0, PT, R3, 1, PT ;  /* 0x3f8000000300780b */ /* 0x000fe20003f0d000 */
[----:B------:R-:W-:-:S10]  /*0470*/  DFMA R6, R6, UR6, -R10 ;  /* 0x0000000606067c2b */ /* 0x000fd4000800080a */
[----:B------:R-:W-:Y:S02]  /*0480*/  FSEL R8, R6, -QNAN , P0 ;  /* 0xffffffff06087808 */ /* 0x000fe40000000000 */
[----:B------:R-:W-:-:S07]  /*0490*/  FSEL R9, R7, 1.8749998807907104492, P0 ;  /* 0x3fefffff07097808 */ /* 0x000fce0000000000 */
.L_x_49:
[----:B------:R-:W-:Y:S05]  /*04a0*/  BSYNC.RECONVERGENT B0 ;  /* 0x0000000000007941 */ /* 0x000fea0003800200 */
.L_x_48:
[----:B------:R-:W0:Y:S01]  /*04b0*/  LDC.64 R4, c[0x0][0x388] ;  /* 0x0000e200ff047b82 */ /* 0x000e220000000a00 */
[----:B------:R-:W1:Y:S01]  /*04c0*/  F2F.F32.F64 R9, R8 ;  /* 0x0000000800097310 */ /* 0x000e620000301000 */
[----:B0-----:R-:W-:-:S05]  /*04d0*/  IMAD.WIDE R2, R2, 0x4, R4 ;  /* 0x0000000402027825 */ /* 0x001fca00078e0204 */
[----:B-1----:R-:W-:Y:S01]  /*04e0*/  STG.E desc[UR4][R2.64], R9 ;  /* 0x0000000902007986 */ /* 0x002fe2000c101904 */
[----:B------:R-:W-:Y:S05]  /*04f0*/  EXIT ;  /* 0x000000000000794d */ /* 0x000fea0003800000 */
        .type           $_Z8rgb2grayPfS_iii$__internal_accurate_pow,@function
        .size           $_Z8rgb2grayPfS_iii$__internal_accurate_pow,(.L_x_59 - $_Z8rgb2grayPfS_iii$__internal_accurate_pow)
$_Z8rgb2grayPfS_iii$__internal_accurate_pow:
[----:B------:R-:W-:Y:S01]  /*0500*/  ISETP.GT.U32.AND P1, PT, R7, 0xfffff, PT ;  /* 0x000fffff0700780c */ /* 0x000fe20003f24070 */
[----:B------:R-:W-:Y:S01]  /*0510*/  IMAD.MOV.U32 R10, RZ, RZ, R7 ;  /* 0x000000ffff0a7224 */ /* 0x000fe200078e0007 */
[----:B------:R-:W-:Y:S01]  /*0520*/  MOV R20, RZ ;  /* 0x000000ff00147202 */ /* 0x000fe20000000f00 */
[----:B------:R-:W-:Y:S01]  /*0530*/  IMAD.MOV.U32 R18, RZ, RZ, 0x41ad3b5a ;  /* 0x41ad3b5aff127424 */ /* 0x000fe200078e00ff */
[----:B------:R-:W-:Y:S01]  /*0540*/  UMOV UR6, 0x7d2cafe2 ;  /* 0x7d2cafe200067882 */ /* 0x000fe20000000000 */
[----:B------:R-:W-:Y:S01]  /*0550*/  IMAD.MOV.U32 R19, RZ, RZ, 0x3ed0f5d2 ;  /* 0x3ed0f5d2ff137424 */ /* 0x000fe200078e00ff */
[----:B------:R-:W-:Y:S01]  /*0560*/  UMOV UR7, 0x3eb0f5ff ;  /* 0x3eb0f5ff00077882 */ /* 0x000fe20000000000 */
[----:B------:R-:W-:Y:S01]  /*0570*/  UMOV UR8, 0x3b39803f ;  /* 0x3b39803f00087882 */ /* 0x000fe20000000000 */
[----:B------:R-:W-:-:S05]  /*0580*/  UMOV UR9, 0x3c7abc9e ;  /* 0x3c7abc9e00097882 */ /* 0x000fca0000000000 */
[----:B------:R-:W-:-:S10]  /*0590*/  @!P1 DMUL R8, R6, 1.80143985094819840000e+16 ;  /* 0x4350000006089828 */ /* 0x000fd40000000000 */
[----:B------:R-:W-:Y:S01]  /*05a0*/  @!P1 MOV R10, R9 ;  /* 0x00000009000a9202 */ /* 0x000fe20000000f00 */
[----:B------:R-:W-:-:S03]  /*05b0*/  @!P1 IMAD.MOV.U32 R6, RZ, RZ, R8 ;  /* 0x000000ffff069224 */ /* 0x000fc600078e0008 */
[----:B------:R-:W-:Y:S01]  /*05c0*/  LOP3.LUT R10, R10, 0x800fffff, RZ, 0xc0, !PT ;  /* 0x800fffff0a0a7812 */ /* 0x000fe200078ec0ff */
[----:B------:R-:W-:Y:S01]  /*05d0*/  IMAD.MOV.U32 R14, RZ, RZ, R6 ;  /* 0x000000ffff0e7224 */ /* 0x000fe200078e0006 */
[----:B------:R-:W-:Y:S02]  /*05e0*/  SHF.R.U32.HI R6, RZ, 0x14, R7 ;  /* 0x00000014ff067819 */ /* 0x000fe40000011607 */
[----:B------:R-:W-:Y:S02]  /*05f0*/  LOP3.LUT R15, R10, 0x3ff00000, RZ, 0xfc, !PT ;  /* 0x3ff000000a0f7812 */ /* 0x000fe400078efcff */
[----:B------:R-:W-:Y:S02]  /*0600*/  @!P1 LEA.HI R6, R9, 0xffffffca, RZ, 0xc ;  /* 0xffffffca09069811 */ /* 0x000fe400078f60ff */
[----:B------:R-:W-:-:S03]  /*0610*/  ISETP.GE.U32.AND P2, PT, R15, 0x3ff6a09f, PT ;  /* 0x3ff6a09f0f00780c */ /* 0x000fc60003f46070 */
[----:B------:R-:W-:-:S10]  /*0620*/  VIADD R7, R6, 0xfffffc01 ;  /* 0xfffffc0106077836 */ /* 0x000fd40000000000 */
[----:B------:R-:W-:Y:S02]  /*0630*/  @P2 VIADD R11, R15, 0xfff00000 ;  /* 0xfff000000f0b2836 */ /* 0x000fe40000000000 */
[----:B------:R-:W-:Y:S02]  /*0640*/  @P2 VIADD R7, R6, 0xfffffc02 ;  /* 0xfffffc0206072836 */ /* 0x000fe40000000000 */
[----:B------:R-:W-:-:S03]  /*0650*/  @P2 IMAD.MOV.U32 R15, RZ, RZ, R11 ;  /* 0x000000ffff0f2224 */ /* 0x000fc600078e000b */
[----:B------:R-:W-:Y:S01]  /*0660*/  LOP3.LUT R6, R7, 0x80000000, RZ, 0x3c, !PT ;  /* 0x8000000007067812 */ /* 0x000fe200078e3cff */
[----:B------:R-:W-:Y:S02]  /*0670*/  IMAD.MOV.U32 R7, RZ, RZ, 0x43300000 ;  /* 0x43300000ff077424 */ /* 0x000fe400078e00ff */
        /* <DEDUP_REMOVED lines=8> */
[-C--:B------:R-:W-:Y:S02]  /*0700*/  DMUL R16, R10, R10.reuse ;  /* 0x0000000a0a107228 */ /* 0x080fe40000000000 */
[----:B------:R-:W-:Y:S02]  /*0710*/  DADD R22, R14, -R10 ;  /* 0x000000000e167229 */ /* 0x000fe4000000080a */
[----:B------:R-:W-:-:S04]  /*0720*/  DMUL R26, R10, R10 ;  /* 0x0000000a0a1a7228 */ /* 0x000fc80000000000 */
[----:B------:R-:W-:Y:S01]  /*0730*/  DFMA R12, R16, UR6, R18 ;  /* 0x00000006100c7c2b */ /* 0x000fe20008000012 */
        /* <DEDUP_REMOVED lines=27> */
[----:B------:R-:W-:Y:S01]  /*08f0*/  VIADD R23, R15, 0x100000 ;  /* 0x001000000f177836 */ /* 0x000fe20000000000 */
[----:B------:R-:W-:-:S04]  /*0900*/  MOV R22, R14 ;  /* 0x0000000e00167202 */ /* 0x000fc80000000f00 */
        /* <DEDUP_REMOVED lines=21> */
[----:B------:R-:W-:Y:S02]  /*0a60*/  DADD R10, R14, R10 ;  /* 0x000000000e0a7229 */ /* 0x000fe4000000000a */
[----:B------:R-:W-:Y:S01]  /*0a70*/  DADD R14, R6, -UR6 ;  /* 0x80000006060e7e29 */ /* 0x000fe20008000000 */
[----:B------:R-:W-:Y:S01]  /*0a80*/  UMOV UR6, 0xfefa39ef ;  /* 0xfefa39ef00067882 */ /* 0x000fe20000000000 */
[----:B------:R-:W-:-:S04]  /*0a90*/  UMOV UR7, 0x3fe62e42 ;  /* 0x3fe62e4200077882 */ /* 0x000fc80000000000 */
[----:B------:R-:W-:-:S08]  /*0aa0*/  DADD R8, R12, R10 ;  /* 0x000000000c087229 */ /* 0x000fd0000000000a */
[--C-:B------:R-:W-:Y:S02]  /*0ab0*/  DFMA R6, R14, UR6, R8.reuse ;  /* 0x000000060e067c2b */ /* 0x100fe40008000008 */
[----:B------:R-:W-:-:S06]  /*0ac0*/  DADD R12, R12, -R8 ;  /* 0x000000000c0c7229 */ /* 0x000fcc0000000808 */
[----:B------:R-:W-:Y:S02]  /*0ad0*/  DFMA R16, R14, -UR6, R6 ;  /* 0x800000060e107c2b */ /* 0x000fe40008000006 */
[----:B------:R-:W-:-:S06]  /*0ae0*/  DADD R12, R10, R12 ;  /* 0x000000000a0c7229 */ /* 0x000fcc000000000c */
[----:B------:R-:W-:-:S08]  /*0af0*/  DADD R16, -R8, R16 ;  /* 0x0000000008107229 */ /* 0x000fd00000000110 */
[----:B------:R-:W-:-:S08]  /*0b00*/  DADD R12, R12, -R16 ;  /* 0x000000000c0c7229 */ /* 0x000fd00000000810 */
[----:B------:R-:W-:Y:S01]  /*0b10*/  DFMA R12, R14, UR8, R12 ;  /* 0x000000080e0c7c2b */ /* 0x000fe2000800000c */
[----:B------:R-:W-:Y:S01]  /*0b20*/  UMOV UR8, 0xaaaaaaab ;  /* 0xaaaaaaab00087882 */ /* 0x000fe20000000000 */
[----:B------:R-:W-:-:S06]  /*0b30*/  UMOV UR9, 0x3fdaaaaa ;  /* 0x3fdaaaaa00097882 */ /* 0x000fcc0000000000 */
[----:B------:R-:W-:-:S08]  /*0b40*/  DADD R8, R6, R12 ;  /* 0x0000000006087229 */ /* 0x000fd0000000000c */
[----:B------:R-:W-:Y:S02]  /*0b50*/  DADD R10, R6, -R8 ;  /* 0x00000000060a7229 */ /* 0x000fe40000000808 */
[----:B------:R-:W-:-:S06]  /*0b60*/  DMUL R6, R8, UR8 ;  /* 0x0000000808067c28 */ /* 0x000fcc0008000000 */
[----:B------:R-:W-:Y:S02]  /*0b70*/  DADD R12, R12, R10 ;  /* 0x000000000c0c7229 */ /* 0x000fe4000000000a */
[----:B------:R-:W-:Y:S01]  /*0b80*/  DFMA R8, R8, UR8, -R6 ;  /* 0x0000000808087c2b */ /* 0x000fe20008000806 */
[----:B------:R-:W-:Y:S01]  /*0b90*/  MOV R10, 0x652b82fe ;  /* 0x652b82fe000a7802 */ /* 0x000fe20000000f00 */
[----:B------:R-:W-:-:S06]  /*0ba0*/  IMAD.MOV.U32 R11, RZ, RZ, 0x3ff71547 ;  /* 0x3ff71547ff0b7424 */ /* 0x000fcc00078e00ff */
[----:B------:R-:W-:-:S08]  /*0bb0*/  DFMA R12, R12, UR8, R8 ;  /* 0x000000080c0c7c2b */ /* 0x000fd00008000008 */
[----:B------:R-:W-:-:S08]  /*0bc0*/  DADD R8, R6, R12 ;  /* 0x0000000006087229 */ /* 0x000fd0000000000c */
[----:B------:R-:W-:Y:S02]  /*0bd0*/  DFMA R10, R8, R10, 6.75539944105574400000e+15 ;  /* 0x43380000080a742b */ /* 0x000fe4000000000a */
[----:B------:R-:W-:Y:S01]  /*0be0*/  FSETP.GEU.AND P1, PT, |R9|, 4.1917929649353027344, PT ;  /* 0x4086232b0900780b */ /* 0x000fe20003f2e200 */
[----:B------:R-:W-:-:S05]  /*0bf0*/  DADD R6, R6, -R8 ;  /* 0x0000000006067229 */ /* 0x000fca0000000808 */
[----:B------:R-:W-:-:S03]  /*0c00*/  DADD R14, R10, -6.75539944105574400000e+15 ;  /* 0xc33800000a0e7429 */ /* 0x000fc60000000000 */
[----:B------:R-:W-:-:S05]  /*0c10*/  DADD R12, R12, R6 ;  /* 0x000000000c0c7229 */ /* 0x000fca0000000006 */
[----:B------:R-:W-:Y:S01]  /*0c20*/  DFMA R16, R14, -UR6, R8 ;  /* 0x800000060e107c2b */ /* 0x000fe20008000008 */
[----:B------:R-:W-:Y:S01]  /*0c30*/  UMOV UR6, 0x3b39803f ;  /* 0x3b39803f00067882 */ /* 0x000fe20000000000 */
[----:B------:R-:W-:-:S06]  /*0c40*/  UMOV UR7, 0x3c7abc9e ;  /* 0x3c7abc9e00077882 */ /* 0x000fcc0000000000 */
[----:B------:R-:W-:Y:S01]  /*0c50*/  DFMA R14, R14, -UR6, R16 ;  /* 0x800000060e0e7c2b */ /* 0x000fe20008000010 */
[----:B------:R-:W-:Y:S01]  /*0c60*/  UMOV UR6, 0x69ce2bdf ;  /* 0x69ce2bdf00067882 */ /* 0x000fe20000000000 */
[----:B------:R-:W-:Y:S01]  /*0c70*/  IMAD.MOV.U32 R16, RZ, RZ, -0x35dec16 ;  /* 0xfca213eaff107424 */ /* 0x000fe200078e00ff */
[----:B------:R-:W-:Y:S01]  /*0c80*/  UMOV UR7, 0x3e5ade15 ;  /* 0x3e5ade1500077882 */ /* 0x000fe20000000000 */
[----:B------:R-:W-:-:S06]  /*0c90*/  IMAD.MOV.U32 R17, RZ, RZ, 0x3e928af3 ;  /* 0x3e928af3ff117424 */ /* 0x000fcc00078e00ff */
        /* <DEDUP_REMOVED lines=27> */
[----:B------:R-:W-:Y:S01]  /*0e50*/  LEA R7, R10, R15, 0x14 ;  /* 0x0000000f0a077211 */ /* 0x000fe200078ea0ff */
[----:B------:R-:W-:Y:S01]  /*0e60*/  IMAD.MOV.U32 R6, RZ, RZ, R14 ;  /* 0x000000ffff067224 */ /* 0x000fe200078e000e */
[----:B------:R-:W-:Y:S06]  /*0e70*/  @!P1 BRA `(.L_x_53) ;  /* 0x0000000000309947 */ /* 0x000fec0003800000 */
[----:B------:R-:W-:Y:S01]  /*0e80*/  FSETP.GEU.AND P2, PT, |R9|, 4.2275390625, PT ;  /* 0x408748000900780b */ /* 0x000fe20003f4e200 */
[C---:B------:R-:W-:Y:S02]  /*0e90*/  DADD R16, R8.reuse, +INF ;  /* 0x7ff0000008107429 */ /* 0x040fe40000000000 */
[----:B------:R-:W-:-:S08]  /*0ea0*/  DSETP.GEU.AND P1, PT, R8, RZ, PT ;  /* 0x000000ff0800722a */ /* 0x000fd00003f2e000 */
[----:B------:R-:W-:Y:S02]  /*0eb0*/  FSEL R7, R17, RZ, P1 ;  /* 0x000000ff11077208 */ /* 0x000fe40000800000 */
[----:B------:R-:W-:-:S04]  /*0ec0*/  @!P2 LEA.HI R6, R10, R10, RZ, 0x1 ;  /* 0x0000000a0a06a211 */ /* 0x000fc800078f08ff */
[----:B------:R-:W-:Y:S02]  /*0ed0*/  @!P2 SHF.R.S32.HI R9, RZ, 0x1, R6 ;  /* 0x00000001ff09a819 */ /* 0x000fe40000011406 */
[----:B------:R-:W-:-:S03]  /*0ee0*/  FSEL R6, R16, RZ, P1 ;  /* 0x000000ff10067208 */ /* 0x000fc60000800000 */
[----:B------:R-:W-:Y:S02]  /*0ef0*/  @!P2 IMAD.IADD R8, R10, 0x1, -R9 ;  /* 0x000000010a08a824 */ /* 0x000fe400078e0a09 */
[----:B------:R-:W-:-:S03]  /*0f00*/  @!P2 IMAD R15, R9, 0x100000, R15 ;  /* 0x00100000090fa824 */ /* 0x000fc600078e020f */
[----:B------:R-:W-:Y:S02]  /*0f10*/  @!P2 LEA R9, R8, 0x3ff00000, 0x14 ;  /* 0x3ff000000809a811 */ /* 0x000fe400078ea0ff */
[----:B------:R-:W-:-:S06]  /*0f20*/  @!P2 MOV R8, RZ ;  /* 0x000000ff0008a202 */ /* 0x000fcc0000000f00 */
[----:B------:R-:W-:-:S11]  /*0f30*/  @!P2 DMUL R6, R14, R8 ;  /* 0x000000080e06a228 */ /* 0x000fd60000000000 */
.L_x_53:
[----:B------:R-:W-:Y:S02]  /*0f40*/  DFMA R12, R12, R6, R6 ;  /* 0x000000060c0c722b */ /* 0x000fe40000000006 */
[----:B------:R-:W-:-:S08]  /*0f50*/  DSETP.NEU.AND P1, PT, |R6|, +INF , PT ;  /* 0x7ff000000600742a */ /* 0x000fd00003f2d200 */
[----:B------:R-:W-:Y:S01]  /*0f60*/  FSEL R10, R6, R12, !P1 ;  /* 0x0000000c060a7208 */ /* 0x000fe20004800000 */
[----:B------:R-:W-:Y:S01]  /*0f70*/  IMAD.MOV.U32 R6, RZ, RZ, R0 ;  /* 0x000000ffff067224 */ /* 0x000fe200078e0000 */
[----:B------:R-:W-:Y:S01]  /*0f80*/  FSEL R12, R7, R13, !P1 ;  /* 0x0000000d070c7208 */ /* 0x000fe20004800000 */
[----:B------:R-:W-:-:S04]  /*0f90*/  IMAD.MOV.U32 R7, RZ, RZ, 0x0 ;  /* 0x00000000ff077424 */ /* 0x000fc800078e00ff */
[----:B------:R-:W-:Y:S05]  /*0fa0*/  RET.REL.NODEC R6 `(_Z8rgb2grayPfS_iii) ;  /* 0xfffffff006147950 */ /* 0x000fea0003c3ffff */
.L_x_54:
        /* <DEDUP_REMOVED lines=13> */
.L_x_59:


//--------------------- .nv.shared.reserved.0     --------------------------
	.section	.nv.shared.reserved.0,"aw",@nobits
	.weak		__nv_reservedSMEM_offset_0_alias
	.size		__nv_reservedSMEM_offset_0_alias, 0, 64
	.other		__nv_reservedSMEM_offset_0_alias,@"STO_CUDA_RESERVED_SHARED STV_DEFAULT"
__nv_reservedSMEM_offset_0_alias:
	.zero		0
	.zero		64


//--------------------- .nv.constant0._Z9histogramPfS_S_iii --------------------------
	.section	.nv.constant0._Z9histogramPfS_S_iii,"a",@progbits
	.sectionflags	@""
	.align	4
.nv.constant0._Z9histogramPfS_S_iii:
	.zero		932


//--------------------- .nv.constant0._Z18gradient_magnitudePfS_S_iii --------------------------
	.section	.nv.constant0._Z18gradient_magnitudePfS_S_iii,"a",@progbits
	.sectionflags	@""
	.align	4
.nv.constant0._Z18gradient_magnitudePfS_S_iii:
	.zero		932


//--------------------- .nv.constant0._Z18gradient_directionPfS_S_iii --------------------------
	.section	.nv.constant0._Z18gradient_directionPfS_S_iii,"a",@progbits
	.sectionflags	@""
	.align	4
.nv.constant0._Z18gradient_directionPfS_S_iii:
	.zero		932


//--------------------- .nv.constant0._Z18calculate_gradientPfS_iiib --------------------------
	.section	.nv.constant0._Z18calculate_gradientPfS_iiib,"a",@progbits
	.sectionflags	@""
	.align	4
.nv.constant0._Z18calculate_gradientPfS_iiib:
	.zero		925


//--------------------- .nv.constant0._Z8rgb2grayPfS_iii --------------------------
	.section	.nv.constant0._Z8rgb2grayPfS_iii,"a",@progbits
	.sectionflags	@""
	.align	4
.nv.constant0._Z8rgb2grayPfS_iii:
	.zero		924


//--------------------- SYMBOLS --------------------------

	.type		.nv.reservedSmem.offset0,@object
	.size		.nv.reservedSmem.offset0,0x4
